//
// Generated by NVIDIA NVVM Compiler
//
// Compiler Build ID: CL-36424714
// Cuda compilation tools, release 13.0, V13.0.88
// Based on NVVM 20.0.0
//

.version 9.0
.target sm_100
.address_size 64

	// .globl	_Z12wuManber_GPUPjiS_iiS_S_S_i
// _ZZ12wuManber_GPUPjiS_iiS_S_S_iE18shared_convPattern has been demoted
// _ZZ12wuManber_GPUPjiS_iiS_S_S_iE2AF has been demoted
// _ZZ12wuManber_GPUPjiS_iiS_S_S_iE2AS has been demoted
// _ZZ12wuManber_GPUPjiS_iiS_S_S_iE2AW has been demoted
// _ZZ17wuManber_halo_GPUiiPjS_S_S_iE2AF has been demoted
// _ZZ17wuManber_halo_GPUiiPjS_S_S_iE2AS has been demoted
// _ZZ17wuManber_halo_GPUiiPjS_S_S_iE2AW has been demoted

.visible .entry _Z12wuManber_GPUPjiS_iiS_S_S_i(
	.param .u64 .ptr .align 1 _Z12wuManber_GPUPjiS_iiS_S_S_i_param_0,
	.param .u32 _Z12wuManber_GPUPjiS_iiS_S_S_i_param_1,
	.param .u64 .ptr .align 1 _Z12wuManber_GPUPjiS_iiS_S_S_i_param_2,
	.param .u32 _Z12wuManber_GPUPjiS_iiS_S_S_i_param_3,
	.param .u32 _Z12wuManber_GPUPjiS_iiS_S_S_i_param_4,
	.param .u64 .ptr .align 1 _Z12wuManber_GPUPjiS_iiS_S_S_i_param_5,
	.param .u64 .ptr .align 1 _Z12wuManber_GPUPjiS_iiS_S_S_i_param_6,
	.param .u64 .ptr .align 1 _Z12wuManber_GPUPjiS_iiS_S_S_i_param_7,
	.param .u32 _Z12wuManber_GPUPjiS_iiS_S_S_i_param_8
)
{
	.reg .pred 	%p<64>;
	.reg .b32 	%r<665>;
	.reg .b64 	%rd<19>;
	// demoted variable
	.shared .align 4 .b8 _ZZ12wuManber_GPUPjiS_iiS_S_S_iE18shared_convPattern[128];
	// demoted variable
	.shared .align 4 .b8 _ZZ12wuManber_GPUPjiS_iiS_S_S_iE2AF[12288];
	// demoted variable
	.shared .align 4 .b8 _ZZ12wuManber_GPUPjiS_iiS_S_S_iE2AS[12288];
	// demoted variable
	.shared .align 4 .b8 _ZZ12wuManber_GPUPjiS_iiS_S_S_iE2AW[12288];
	ld.param.u64 	%rd4, [_Z12wuManber_GPUPjiS_iiS_S_S_i_param_0];
	ld.param.u32 	%r75, [_Z12wuManber_GPUPjiS_iiS_S_S_i_param_1];
	ld.param.u64 	%rd5, [_Z12wuManber_GPUPjiS_iiS_S_S_i_param_2];
	ld.param.u32 	%r76, [_Z12wuManber_GPUPjiS_iiS_S_S_i_param_3];
	ld.param.u32 	%r77, [_Z12wuManber_GPUPjiS_iiS_S_S_i_param_4];
	ld.param.u64 	%rd6, [_Z12wuManber_GPUPjiS_iiS_S_S_i_param_5];
	ld.param.u64 	%rd7, [_Z12wuManber_GPUPjiS_iiS_S_S_i_param_6];
	ld.param.u64 	%rd8, [_Z12wuManber_GPUPjiS_iiS_S_S_i_param_7];
	ld.param.u32 	%r78, [_Z12wuManber_GPUPjiS_iiS_S_S_i_param_8];
	mov.u32 	%r1, %ctaid.x;
	mov.u32 	%r79, %ntid.x;
	mov.u32 	%r2, %tid.x;
	mad.lo.s32 	%r3, %r1, %r79, %r2;
	setp.ge.s32 	%p1, %r2, %r76;
	@%p1 bra 	$L__BB0_2;
	cvta.to.global.u64 	%rd9, %rd5;
	mul.wide.u32 	%rd10, %r2, 4;
	add.s64 	%rd11, %rd9, %rd10;
	ld.global.u32 	%r80, [%rd11];
	shl.b32 	%r81, %r2, 2;
	mov.u32 	%r82, _ZZ12wuManber_GPUPjiS_iiS_S_S_iE18shared_convPattern;
	add.s32 	%r83, %r82, %r81;
	st.shared.u32 	[%r83], %r80;
$L__BB0_2:
	bar.sync 	0;
	shl.b32 	%r85, %r2, 2;
	mov.u32 	%r86, _ZZ12wuManber_GPUPjiS_iiS_S_S_iE2AF;
	add.s32 	%r4, %r86, %r85;
	mov.b32 	%r87, 1;
	st.shared.u32 	[%r4], %r87;
	mov.u32 	%r88, _ZZ12wuManber_GPUPjiS_iiS_S_S_iE2AS;
	add.s32 	%r5, %r88, %r85;
	setp.lt.s32 	%p2, %r76, 1;
	mov.b32 	%r646, 0;
	@%p2 bra 	$L__BB0_29;
	cvta.to.global.u64 	%rd12, %rd4;
	mul.wide.u32 	%rd13, %r3, 4;
	add.s64 	%rd14, %rd12, %rd13;
	ld.global.u32 	%r6, [%rd14];
	and.b32  	%r7, %r76, 7;
	setp.lt.u32 	%p3, %r76, 8;
	mov.b32 	%r646, 0;
	mov.u32 	%r654, %r646;
	@%p3 bra 	$L__BB0_16;
	and.b32  	%r654, %r76, 2147483640;
	mov.u32 	%r92, _ZZ12wuManber_GPUPjiS_iiS_S_S_iE18shared_convPattern;
	add.s32 	%r641, %r92, 16;
	neg.s32 	%r642, %r654;
	mov.b32 	%r646, 0;
	mov.u32 	%r644, %r646;
$L__BB0_5:
	.pragma "nounroll";
	ld.shared.u32 	%r93, [%r641+-16];
	setp.eq.s32 	%p4, %r6, %r93;
	mov.b32 	%r94, 1;
	shl.b32 	%r95, %r94, %r644;
	selp.b32 	%r96, %r95, 0, %p4;
	or.b32  	%r97, %r646, %r96;
	ld.shared.u32 	%r98, [%r641+-12];
	setp.eq.s32 	%p5, %r6, %r98;
	mov.b32 	%r99, 2;
	shl.b32 	%r100, %r99, %r644;
	selp.b32 	%r101, %r100, 0, %p5;
	or.b32  	%r102, %r97, %r101;
	ld.shared.u32 	%r103, [%r641+-8];
	setp.eq.s32 	%p6, %r6, %r103;
	mov.b32 	%r104, 4;
	shl.b32 	%r105, %r104, %r644;
	selp.b32 	%r106, %r105, 0, %p6;
	or.b32  	%r646, %r102, %r106;
	ld.shared.u32 	%r107, [%r641+-4];
	setp.ne.s32 	%p7, %r6, %r107;
	@%p7 bra 	$L__BB0_7;
	mov.b32 	%r108, 8;
	shl.b32 	%r109, %r108, %r644;
	or.b32  	%r646, %r646, %r109;
	st.shared.u32 	[%r5], %r646;
$L__BB0_7:
	ld.shared.u32 	%r110, [%r641];
	setp.ne.s32 	%p8, %r6, %r110;
	@%p8 bra 	$L__BB0_9;
	mov.b32 	%r111, 16;
	shl.b32 	%r112, %r111, %r644;
	or.b32  	%r646, %r646, %r112;
	st.shared.u32 	[%r5], %r646;
$L__BB0_9:
	ld.shared.u32 	%r113, [%r641+4];
	setp.ne.s32 	%p9, %r6, %r113;
	@%p9 bra 	$L__BB0_11;
	mov.b32 	%r114, 32;
	shl.b32 	%r115, %r114, %r644;
	or.b32  	%r646, %r646, %r115;
	st.shared.u32 	[%r5], %r646;
$L__BB0_11:
	ld.shared.u32 	%r116, [%r641+8];
	setp.ne.s32 	%p10, %r6, %r116;
	@%p10 bra 	$L__BB0_13;
	mov.b32 	%r117, 64;
	shl.b32 	%r118, %r117, %r644;
	or.b32  	%r646, %r646, %r118;
	st.shared.u32 	[%r5], %r646;
$L__BB0_13:
	ld.shared.u32 	%r119, [%r641+12];
	setp.ne.s32 	%p11, %r6, %r119;
	@%p11 bra 	$L__BB0_15;
	mov.b32 	%r120, 128;
	shl.b32 	%r121, %r120, %r644;
	or.b32  	%r646, %r646, %r121;
	st.shared.u32 	[%r5], %r646;
$L__BB0_15:
	add.s32 	%r644, %r644, 8;
	add.s32 	%r642, %r642, 8;
	add.s32 	%r641, %r641, 32;
	setp.ne.s32 	%p12, %r642, 0;
	@%p12 bra 	$L__BB0_5;
$L__BB0_16:
	setp.eq.s32 	%p13, %r7, 0;
	@%p13 bra 	$L__BB0_29;
	and.b32  	%r30, %r76, 3;
	setp.lt.u32 	%p14, %r7, 4;
	@%p14 bra 	$L__BB0_21;
	shl.b32 	%r122, %r654, 2;
	mov.u32 	%r123, _ZZ12wuManber_GPUPjiS_iiS_S_S_iE18shared_convPattern;
	add.s32 	%r31, %r123, %r122;
	ld.shared.u32 	%r124, [%r31];
	setp.eq.s32 	%p15, %r6, %r124;
	mov.b32 	%r125, 1;
	shl.b32 	%r126, %r125, %r654;
	selp.b32 	%r127, %r126, 0, %p15;
	or.b32  	%r652, %r646, %r127;
	ld.shared.u32 	%r128, [%r31+4];
	setp.ne.s32 	%p16, %r6, %r128;
	@%p16 bra 	$L__BB0_20;
	mov.b32 	%r129, 2;
	shl.b32 	%r130, %r129, %r654;
	or.b32  	%r652, %r652, %r130;
	st.shared.u32 	[%r5], %r652;
$L__BB0_20:
	ld.shared.u32 	%r131, [%r31+8];
	setp.eq.s32 	%p17, %r6, %r131;
	mov.b32 	%r132, 4;
	shl.b32 	%r133, %r132, %r654;
	selp.b32 	%r134, %r133, 0, %p17;
	or.b32  	%r135, %r652, %r134;
	ld.shared.u32 	%r136, [%r31+12];
	setp.eq.s32 	%p18, %r6, %r136;
	mov.b32 	%r137, 8;
	shl.b32 	%r138, %r137, %r654;
	selp.b32 	%r139, %r138, 0, %p18;
	or.b32  	%r646, %r135, %r139;
	add.s32 	%r654, %r654, 4;
$L__BB0_21:
	setp.eq.s32 	%p19, %r30, 0;
	@%p19 bra 	$L__BB0_29;
	setp.eq.s32 	%p20, %r30, 1;
	@%p20 bra 	$L__BB0_26;
	shl.b32 	%r140, %r654, 2;
	mov.u32 	%r141, _ZZ12wuManber_GPUPjiS_iiS_S_S_iE18shared_convPattern;
	add.s32 	%r142, %r141, %r140;
	ld.shared.u32 	%r143, [%r142];
	setp.eq.s32 	%p21, %r6, %r143;
	mov.b32 	%r144, 1;
	shl.b32 	%r145, %r144, %r654;
	selp.b32 	%r146, %r145, 0, %p21;
	or.b32  	%r646, %r646, %r146;
	ld.shared.u32 	%r147, [%r142+4];
	setp.ne.s32 	%p22, %r6, %r147;
	@%p22 bra 	$L__BB0_25;
	mov.b32 	%r148, 2;
	shl.b32 	%r149, %r148, %r654;
	or.b32  	%r646, %r646, %r149;
	st.shared.u32 	[%r5], %r646;
$L__BB0_25:
	add.s32 	%r654, %r654, 2;
$L__BB0_26:
	and.b32  	%r150, %r76, 1;
	setp.eq.b32 	%p23, %r150, 1;
	not.pred 	%p24, %p23;
	@%p24 bra 	$L__BB0_29;
	shl.b32 	%r151, %r654, 2;
	mov.u32 	%r152, _ZZ12wuManber_GPUPjiS_iiS_S_S_iE18shared_convPattern;
	add.s32 	%r153, %r152, %r151;
	ld.shared.u32 	%r154, [%r153];
	setp.ne.s32 	%p25, %r6, %r154;
	@%p25 bra 	$L__BB0_29;
	mov.b32 	%r155, 1;
	shl.b32 	%r156, %r155, %r654;
	or.b32  	%r646, %r646, %r156;
$L__BB0_29:
	not.b32 	%r157, %r646;
	st.shared.u32 	[%r5], %r157;
	or.b32  	%r158, %r2, %r1;
	setp.ne.s32 	%p26, %r158, 0;
	@%p26 bra 	$L__BB0_31;
	mov.b32 	%r159, 0;
	st.shared.u32 	[%r4], %r159;
	mov.b32 	%r160, -1;
	st.shared.u32 	[%r5], %r160;
$L__BB0_31:
	bar.sync 	0;
	add.s32 	%r47, %r2, 1;
	setp.gt.u32 	%p27, %r2, 255;
	@%p27 bra 	$L__BB0_33;
	shl.b32 	%r161, %r47, 3;
	add.s32 	%r163, %r86, %r161;
	ld.shared.u32 	%r164, [%r163+-4];
	ld.shared.u32 	%r165, [%r163+-8];
	add.s32 	%r166, %r165, %r164;
	add.s32 	%r168, %r88, %r161;
	ld.shared.u32 	%r169, [%r168+-4];
	ld.shared.u32 	%r170, [%r168+-8];
	shl.b32 	%r171, %r169, %r165;
	or.b32  	%r172, %r171, %r170;
	st.shared.u32 	[%r163+-4], %r166;
	st.shared.u32 	[%r168+-4], %r172;
$L__BB0_33:
	bar.sync 	0;
	setp.gt.u32 	%p28, %r2, 127;
	@%p28 bra 	$L__BB0_35;
	shl.b32 	%r173, %r47, 4;
	add.s32 	%r175, %r86, %r173;
	ld.shared.u32 	%r176, [%r175+-4];
	ld.shared.u32 	%r177, [%r175+-12];
	add.s32 	%r178, %r177, %r176;
	add.s32 	%r180, %r88, %r173;
	ld.shared.u32 	%r181, [%r180+-4];
	ld.shared.u32 	%r182, [%r180+-12];
	shl.b32 	%r183, %r181, %r177;
	or.b32  	%r184, %r183, %r182;
	st.shared.u32 	[%r175+-4], %r178;
	st.shared.u32 	[%r180+-4], %r184;
$L__BB0_35:
	bar.sync 	0;
	setp.gt.u32 	%p29, %r2, 63;
	@%p29 bra 	$L__BB0_37;
	shl.b32 	%r185, %r47, 5;
	add.s32 	%r187, %r86, %r185;
	ld.shared.u32 	%r188, [%r187+-4];
	ld.shared.u32 	%r189, [%r187+-20];
	add.s32 	%r190, %r189, %r188;
	add.s32 	%r192, %r88, %r185;
	ld.shared.u32 	%r193, [%r192+-4];
	ld.shared.u32 	%r194, [%r192+-20];
	shl.b32 	%r195, %r193, %r189;
	or.b32  	%r196, %r195, %r194;
	st.shared.u32 	[%r187+-4], %r190;
	st.shared.u32 	[%r192+-4], %r196;
$L__BB0_37:
	bar.sync 	0;
	setp.gt.u32 	%p30, %r2, 31;
	@%p30 bra 	$L__BB0_39;
	shl.b32 	%r197, %r47, 6;
	add.s32 	%r199, %r86, %r197;
	ld.shared.u32 	%r200, [%r199+-4];
	ld.shared.u32 	%r201, [%r199+-36];
	add.s32 	%r202, %r201, %r200;
	add.s32 	%r204, %r88, %r197;
	ld.shared.u32 	%r205, [%r204+-4];
	ld.shared.u32 	%r206, [%r204+-36];
	shl.b32 	%r207, %r205, %r201;
	or.b32  	%r208, %r207, %r206;
	st.shared.u32 	[%r199+-4], %r202;
	st.shared.u32 	[%r204+-4], %r208;
$L__BB0_39:
	bar.sync 	0;
	setp.gt.u32 	%p31, %r2, 15;
	@%p31 bra 	$L__BB0_41;
	shl.b32 	%r209, %r47, 7;
	add.s32 	%r211, %r86, %r209;
	ld.shared.u32 	%r212, [%r211+-4];
	ld.shared.u32 	%r213, [%r211+-68];
	add.s32 	%r214, %r213, %r212;
	add.s32 	%r216, %r88, %r209;
	ld.shared.u32 	%r217, [%r216+-4];
	ld.shared.u32 	%r218, [%r216+-68];
	shl.b32 	%r219, %r217, %r213;
	or.b32  	%r220, %r219, %r218;
	st.shared.u32 	[%r211+-4], %r214;
	st.shared.u32 	[%r216+-4], %r220;
$L__BB0_41:
	bar.sync 	0;
	setp.gt.u32 	%p32, %r2, 7;
	@%p32 bra 	$L__BB0_43;
	shl.b32 	%r221, %r47, 8;
	add.s32 	%r223, %r86, %r221;
	ld.shared.u32 	%r224, [%r223+-4];
	ld.shared.u32 	%r225, [%r223+-132];
	add.s32 	%r226, %r225, %r224;
	add.s32 	%r228, %r88, %r221;
	ld.shared.u32 	%r229, [%r228+-4];
	ld.shared.u32 	%r230, [%r228+-132];
	shl.b32 	%r231, %r229, %r225;
	or.b32  	%r232, %r231, %r230;
	st.shared.u32 	[%r223+-4], %r226;
	st.shared.u32 	[%r228+-4], %r232;
$L__BB0_43:
	bar.sync 	0;
	setp.gt.u32 	%p33, %r2, 3;
	@%p33 bra 	$L__BB0_45;
	shl.b32 	%r233, %r47, 9;
	add.s32 	%r235, %r86, %r233;
	ld.shared.u32 	%r236, [%r235+-4];
	ld.shared.u32 	%r237, [%r235+-260];
	add.s32 	%r238, %r237, %r236;
	add.s32 	%r240, %r88, %r233;
	ld.shared.u32 	%r241, [%r240+-4];
	ld.shared.u32 	%r242, [%r240+-260];
	shl.b32 	%r243, %r241, %r237;
	or.b32  	%r244, %r243, %r242;
	st.shared.u32 	[%r235+-4], %r238;
	st.shared.u32 	[%r240+-4], %r244;
$L__BB0_45:
	bar.sync 	0;
	setp.gt.u32 	%p34, %r2, 1;
	@%p34 bra 	$L__BB0_47;
	shl.b32 	%r245, %r47, 10;
	add.s32 	%r247, %r86, %r245;
	ld.shared.u32 	%r248, [%r247+-4];
	ld.shared.u32 	%r249, [%r247+-516];
	add.s32 	%r250, %r249, %r248;
	add.s32 	%r252, %r88, %r245;
	ld.shared.u32 	%r253, [%r252+-4];
	ld.shared.u32 	%r254, [%r252+-516];
	shl.b32 	%r255, %r253, %r249;
	or.b32  	%r256, %r255, %r254;
	st.shared.u32 	[%r247+-4], %r250;
	st.shared.u32 	[%r252+-4], %r256;
$L__BB0_47:
	bar.sync 	0;
	setp.ne.s32 	%p35, %r2, 0;
	@%p35 bra 	$L__BB0_49;
	ld.shared.u32 	%r257, [_ZZ12wuManber_GPUPjiS_iiS_S_S_iE2AF+2044];
	ld.shared.u32 	%r258, [_ZZ12wuManber_GPUPjiS_iiS_S_S_iE2AF+1020];
	add.s32 	%r259, %r258, %r257;
	ld.shared.u32 	%r260, [_ZZ12wuManber_GPUPjiS_iiS_S_S_iE2AS+2044];
	ld.shared.u32 	%r261, [_ZZ12wuManber_GPUPjiS_iiS_S_S_iE2AS+1020];
	shl.b32 	%r262, %r260, %r258;
	or.b32  	%r263, %r262, %r261;
	st.shared.u32 	[_ZZ12wuManber_GPUPjiS_iiS_S_S_iE2AF+2044], %r259;
	st.shared.u32 	[_ZZ12wuManber_GPUPjiS_iiS_S_S_iE2AS+2044], %r263;
$L__BB0_49:
	setp.eq.s32 	%p36, %r2, 0;
	bar.sync 	0;
	shl.b32 	%r48, %r47, 1;
	@%p36 bra 	$L__BB0_50;
	bra.uni 	$L__BB0_51;
$L__BB0_50:
	ld.shared.u32 	%r264, [_ZZ12wuManber_GPUPjiS_iiS_S_S_iE2AF+1532];
	ld.shared.u32 	%r265, [_ZZ12wuManber_GPUPjiS_iiS_S_S_iE2AF+1020];
	add.s32 	%r266, %r265, %r264;
	ld.shared.u32 	%r267, [_ZZ12wuManber_GPUPjiS_iiS_S_S_iE2AS+1532];
	ld.shared.u32 	%r268, [_ZZ12wuManber_GPUPjiS_iiS_S_S_iE2AS+1020];
	shl.b32 	%r269, %r267, %r265;
	or.b32  	%r270, %r269, %r268;
	st.shared.u32 	[_ZZ12wuManber_GPUPjiS_iiS_S_S_iE2AF+1020], %r266;
	st.shared.u32 	[_ZZ12wuManber_GPUPjiS_iiS_S_S_iE2AS+1020], %r270;
$L__BB0_51:
	bar.sync 	0;
	setp.gt.u32 	%p37, %r2, 2;
	@%p37 bra 	$L__BB0_53;
	shl.b32 	%r271, %r48, 8;
	add.s32 	%r273, %r86, %r271;
	ld.shared.u32 	%r274, [%r273+252];
	ld.shared.u32 	%r275, [%r273+-4];
	add.s32 	%r276, %r275, %r274;
	add.s32 	%r278, %r88, %r271;
	ld.shared.u32 	%r279, [%r278+252];
	ld.shared.u32 	%r280, [%r278+-4];
	shl.b32 	%r281, %r279, %r275;
	or.b32  	%r282, %r281, %r280;
	st.shared.u32 	[%r273+-4], %r276;
	st.shared.u32 	[%r278+-4], %r282;
$L__BB0_53:
	bar.sync 	0;
	setp.gt.u32 	%p38, %r2, 6;
	@%p38 bra 	$L__BB0_55;
	shl.b32 	%r283, %r48, 7;
	add.s32 	%r285, %r86, %r283;
	ld.shared.u32 	%r286, [%r285+124];
	ld.shared.u32 	%r287, [%r285+-4];
	add.s32 	%r288, %r287, %r286;
	add.s32 	%r290, %r88, %r283;
	ld.shared.u32 	%r291, [%r290+124];
	ld.shared.u32 	%r292, [%r290+-4];
	shl.b32 	%r293, %r291, %r287;
	or.b32  	%r294, %r293, %r292;
	st.shared.u32 	[%r285+-4], %r288;
	st.shared.u32 	[%r290+-4], %r294;
$L__BB0_55:
	bar.sync 	0;
	setp.gt.u32 	%p39, %r2, 14;
	@%p39 bra 	$L__BB0_57;
	shl.b32 	%r295, %r48, 6;
	add.s32 	%r297, %r86, %r295;
	ld.shared.u32 	%r298, [%r297+60];
	ld.shared.u32 	%r299, [%r297+-4];
	add.s32 	%r300, %r299, %r298;
	add.s32 	%r302, %r88, %r295;
	ld.shared.u32 	%r303, [%r302+60];
	ld.shared.u32 	%r304, [%r302+-4];
	shl.b32 	%r305, %r303, %r299;
	or.b32  	%r306, %r305, %r304;
	st.shared.u32 	[%r297+-4], %r300;
	st.shared.u32 	[%r302+-4], %r306;
$L__BB0_57:
	bar.sync 	0;
	setp.gt.u32 	%p40, %r2, 30;
	@%p40 bra 	$L__BB0_59;
	shl.b32 	%r307, %r48, 5;
	add.s32 	%r309, %r86, %r307;
	ld.shared.u32 	%r310, [%r309+28];
	ld.shared.u32 	%r311, [%r309+-4];
	add.s32 	%r312, %r311, %r310;
	add.s32 	%r314, %r88, %r307;
	ld.shared.u32 	%r315, [%r314+28];
	ld.shared.u32 	%r316, [%r314+-4];
	shl.b32 	%r317, %r315, %r311;
	or.b32  	%r318, %r317, %r316;
	st.shared.u32 	[%r309+-4], %r312;
	st.shared.u32 	[%r314+-4], %r318;
$L__BB0_59:
	bar.sync 	0;
	setp.gt.u32 	%p41, %r2, 62;
	@%p41 bra 	$L__BB0_61;
	shl.b32 	%r319, %r48, 4;
	add.s32 	%r321, %r86, %r319;
	ld.shared.u32 	%r322, [%r321+12];
	ld.shared.u32 	%r323, [%r321+-4];
	add.s32 	%r324, %r323, %r322;
	add.s32 	%r326, %r88, %r319;
	ld.shared.u32 	%r327, [%r326+12];
	ld.shared.u32 	%r328, [%r326+-4];
	shl.b32 	%r329, %r327, %r323;
	or.b32  	%r330, %r329, %r328;
	st.shared.u32 	[%r321+-4], %r324;
	st.shared.u32 	[%r326+-4], %r330;
$L__BB0_61:
	bar.sync 	0;
	setp.gt.u32 	%p42, %r2, 126;
	@%p42 bra 	$L__BB0_63;
	shl.b32 	%r331, %r48, 3;
	add.s32 	%r333, %r86, %r331;
	ld.shared.u32 	%r334, [%r333+4];
	ld.shared.u32 	%r335, [%r333+-4];
	add.s32 	%r336, %r335, %r334;
	add.s32 	%r338, %r88, %r331;
	ld.shared.u32 	%r339, [%r338+4];
	ld.shared.u32 	%r340, [%r338+-4];
	shl.b32 	%r341, %r339, %r335;
	or.b32  	%r342, %r341, %r340;
	st.shared.u32 	[%r333+-4], %r336;
	st.shared.u32 	[%r338+-4], %r342;
$L__BB0_63:
	bar.sync 	0;
	setp.gt.u32 	%p43, %r2, 254;
	@%p43 bra 	$L__BB0_65;
	add.s32 	%r344, %r4, %r85;
	ld.shared.u32 	%r345, [%r344+8];
	ld.shared.u32 	%r346, [%r344+4];
	add.s32 	%r347, %r346, %r345;
	add.s32 	%r348, %r5, %r85;
	ld.shared.u32 	%r349, [%r348+8];
	ld.shared.u32 	%r350, [%r348+4];
	shl.b32 	%r351, %r349, %r346;
	or.b32  	%r352, %r351, %r350;
	st.shared.u32 	[%r344+4], %r347;
	st.shared.u32 	[%r348+4], %r352;
$L__BB0_65:
	bar.sync 	0;
	setp.lt.s32 	%p44, %r77, 1;
	@%p44 bra 	$L__BB0_104;
	sub.s32 	%r356, %r76, %r77;
	mov.b32 	%r357, 1;
	shl.b32 	%r49, %r357, %r356;
	ld.shared.u32 	%r664, [%r4];
	add.s32 	%r51, %r85, 2048;
	neg.s32 	%r662, %r77;
	mad.lo.s32 	%r661, %r78, %r75, %r3;
	shl.b32 	%r54, %r2, 9;
	shl.b32 	%r55, %r2, 8;
	shl.b32 	%r56, %r2, 7;
	shl.b32 	%r57, %r2, 6;
	shl.b32 	%r58, %r2, 5;
	shl.b32 	%r59, %r2, 4;
	cvta.to.global.u64 	%rd1, %rd6;
	cvta.to.global.u64 	%rd2, %rd7;
	mov.u32 	%r359, _ZZ12wuManber_GPUPjiS_iiS_S_S_iE2AW;
	add.s32 	%r663, %r359, 4092;
	add.s32 	%r660, %r88, 4092;
	add.s32 	%r659, %r86, 4092;
	cvta.to.global.u64 	%rd3, %rd8;
$L__BB0_67:
	setp.eq.s32 	%p45, %r2, 0;
	add.s32 	%r66, %r659, %r51;
	ld.shared.u32 	%r362, [%r66+-6144];
	and.b32  	%r363, %r664, %r362;
	shl.b32 	%r364, %r363, 1;
	and.b32  	%r67, %r364, %r362;
	mov.b32 	%r365, 0;
	st.shared.u32 	[%r663+-2044], %r365;
	st.shared.u32 	[%r660+-2044], %r49;
	st.shared.u32 	[%r659+-2044], %r365;
	add.s32 	%r68, %r660, %r51;
	@%p45 bra 	$L__BB0_69;
	not.b32 	%r366, %r67;
	add.s32 	%r367, %r663, %r51;
	st.shared.u32 	[%r367+-4092], %r366;
	ld.shared.u32 	%r368, [%r68+-4092];
	and.b32  	%r369, %r368, %r67;
	st.shared.u32 	[%r68+-4092], %r369;
	mov.b32 	%r370, 1;
	st.shared.u32 	[%r66+-4092], %r370;
$L__BB0_69:
	setp.gt.u32 	%p46, %r2, 255;
	bar.sync 	0;
	@%p46 bra 	$L__BB0_71;
	shl.b32 	%r371, %r2, 3;
	add.s32 	%r372, %r659, %r371;
	ld.shared.u32 	%r373, [%r372+-2040];
	ld.shared.u32 	%r374, [%r372+-2044];
	add.s32 	%r375, %r374, %r373;
	add.s32 	%r376, %r663, %r371;
	ld.shared.u32 	%r377, [%r376+-2040];
	shl.b32 	%r378, %r377, %r374;
	ld.shared.u32 	%r379, [%r376+-2044];
	or.b32  	%r380, %r378, %r379;
	add.s32 	%r381, %r660, %r371;
	ld.shared.u32 	%r382, [%r381+-2040];
	shl.b32 	%r383, %r382, %r374;
	ld.shared.u32 	%r384, [%r381+-2044];
	not.b32 	%r385, %r379;
	and.b32  	%r386, %r383, %r385;
	or.b32  	%r387, %r386, %r384;
	st.shared.u32 	[%r372+-2040], %r375;
	st.shared.u32 	[%r381+-2040], %r387;
	st.shared.u32 	[%r376+-2040], %r380;
$L__BB0_71:
	setp.gt.u32 	%p47, %r2, 127;
	bar.sync 	0;
	@%p47 bra 	$L__BB0_73;
	add.s32 	%r388, %r659, %r59;
	ld.shared.u32 	%r389, [%r388+-2032];
	ld.shared.u32 	%r390, [%r388+-2040];
	add.s32 	%r391, %r390, %r389;
	add.s32 	%r392, %r663, %r59;
	ld.shared.u32 	%r393, [%r392+-2032];
	shl.b32 	%r394, %r393, %r390;
	ld.shared.u32 	%r395, [%r392+-2040];
	or.b32  	%r396, %r394, %r395;
	add.s32 	%r397, %r660, %r59;
	ld.shared.u32 	%r398, [%r397+-2032];
	shl.b32 	%r399, %r398, %r390;
	ld.shared.u32 	%r400, [%r397+-2040];
	not.b32 	%r401, %r395;
	and.b32  	%r402, %r399, %r401;
	or.b32  	%r403, %r402, %r400;
	st.shared.u32 	[%r388+-2032], %r391;
	st.shared.u32 	[%r397+-2032], %r403;
	st.shared.u32 	[%r392+-2032], %r396;
$L__BB0_73:
	setp.gt.u32 	%p48, %r2, 63;
	bar.sync 	0;
	@%p48 bra 	$L__BB0_75;
	add.s32 	%r404, %r659, %r58;
	ld.shared.u32 	%r405, [%r404+-2016];
	ld.shared.u32 	%r406, [%r404+-2032];
	add.s32 	%r407, %r406, %r405;
	add.s32 	%r408, %r663, %r58;
	ld.shared.u32 	%r409, [%r408+-2016];
	shl.b32 	%r410, %r409, %r406;
	ld.shared.u32 	%r411, [%r408+-2032];
	or.b32  	%r412, %r410, %r411;
	add.s32 	%r413, %r660, %r58;
	ld.shared.u32 	%r414, [%r413+-2016];
	shl.b32 	%r415, %r414, %r406;
	ld.shared.u32 	%r416, [%r413+-2032];
	not.b32 	%r417, %r411;
	and.b32  	%r418, %r415, %r417;
	or.b32  	%r419, %r418, %r416;
	st.shared.u32 	[%r404+-2016], %r407;
	st.shared.u32 	[%r413+-2016], %r419;
	st.shared.u32 	[%r408+-2016], %r412;
$L__BB0_75:
	setp.gt.u32 	%p49, %r2, 31;
	bar.sync 	0;
	@%p49 bra 	$L__BB0_77;
	add.s32 	%r420, %r659, %r57;
	ld.shared.u32 	%r421, [%r420+-1984];
	ld.shared.u32 	%r422, [%r420+-2016];
	add.s32 	%r423, %r422, %r421;
	add.s32 	%r424, %r663, %r57;
	ld.shared.u32 	%r425, [%r424+-1984];
	shl.b32 	%r426, %r425, %r422;
	ld.shared.u32 	%r427, [%r424+-2016];
	or.b32  	%r428, %r426, %r427;
	add.s32 	%r429, %r660, %r57;
	ld.shared.u32 	%r430, [%r429+-1984];
	shl.b32 	%r431, %r430, %r422;
	ld.shared.u32 	%r432, [%r429+-2016];
	not.b32 	%r433, %r427;
	and.b32  	%r434, %r431, %r433;
	or.b32  	%r435, %r434, %r432;
	st.shared.u32 	[%r420+-1984], %r423;
	st.shared.u32 	[%r429+-1984], %r435;
	st.shared.u32 	[%r424+-1984], %r428;
$L__BB0_77:
	setp.gt.u32 	%p50, %r2, 15;
	bar.sync 	0;
	@%p50 bra 	$L__BB0_79;
	add.s32 	%r436, %r659, %r56;
	ld.shared.u32 	%r437, [%r436+-1920];
	ld.shared.u32 	%r438, [%r436+-1984];
	add.s32 	%r439, %r438, %r437;
	add.s32 	%r440, %r663, %r56;
	ld.shared.u32 	%r441, [%r440+-1920];
	shl.b32 	%r442, %r441, %r438;
	ld.shared.u32 	%r443, [%r440+-1984];
	or.b32  	%r444, %r442, %r443;
	add.s32 	%r445, %r660, %r56;
	ld.shared.u32 	%r446, [%r445+-1920];
	shl.b32 	%r447, %r446, %r438;
	ld.shared.u32 	%r448, [%r445+-1984];
	not.b32 	%r449, %r443;
	and.b32  	%r450, %r447, %r449;
	or.b32  	%r451, %r450, %r448;
	st.shared.u32 	[%r436+-1920], %r439;
	st.shared.u32 	[%r445+-1920], %r451;
	st.shared.u32 	[%r440+-1920], %r444;
$L__BB0_79:
	setp.gt.u32 	%p51, %r2, 7;
	bar.sync 	0;
	@%p51 bra 	$L__BB0_81;
	add.s32 	%r452, %r659, %r55;
	ld.shared.u32 	%r453, [%r452+-1792];
	ld.shared.u32 	%r454, [%r452+-1920];
	add.s32 	%r455, %r454, %r453;
	add.s32 	%r456, %r663, %r55;
	ld.shared.u32 	%r457, [%r456+-1792];
	shl.b32 	%r458, %r457, %r454;
	ld.shared.u32 	%r459, [%r456+-1920];
	or.b32  	%r460, %r458, %r459;
	add.s32 	%r461, %r660, %r55;
	ld.shared.u32 	%r462, [%r461+-1792];
	shl.b32 	%r463, %r462, %r454;
	ld.shared.u32 	%r464, [%r461+-1920];
	not.b32 	%r465, %r459;
	and.b32  	%r466, %r463, %r465;
	or.b32  	%r467, %r466, %r464;
	st.shared.u32 	[%r452+-1792], %r455;
	st.shared.u32 	[%r461+-1792], %r467;
	st.shared.u32 	[%r456+-1792], %r460;
$L__BB0_81:
	setp.gt.u32 	%p52, %r2, 3;
	bar.sync 	0;
	@%p52 bra 	$L__BB0_83;
	add.s32 	%r468, %r659, %r54;
	ld.shared.u32 	%r469, [%r468+-1536];
	ld.shared.u32 	%r470, [%r468+-1792];
	add.s32 	%r471, %r470, %r469;
	add.s32 	%r472, %r663, %r54;
	ld.shared.u32 	%r473, [%r472+-1536];
	shl.b32 	%r474, %r473, %r470;
	ld.shared.u32 	%r475, [%r472+-1792];
	or.b32  	%r476, %r474, %r475;
	add.s32 	%r477, %r660, %r54;
	ld.shared.u32 	%r478, [%r477+-1536];
	shl.b32 	%r479, %r478, %r470;
	ld.shared.u32 	%r480, [%r477+-1792];
	not.b32 	%r481, %r475;
	and.b32  	%r482, %r479, %r481;
	or.b32  	%r483, %r482, %r480;
	st.shared.u32 	[%r468+-1536], %r471;
	st.shared.u32 	[%r477+-1536], %r483;
	st.shared.u32 	[%r472+-1536], %r476;
$L__BB0_83:
	setp.gt.u32 	%p53, %r2, 1;
	bar.sync 	0;
	@%p53 bra 	$L__BB0_85;
	shl.b32 	%r484, %r2, 10;
	add.s32 	%r485, %r659, %r484;
	ld.shared.u32 	%r486, [%r485+-1024];
	ld.shared.u32 	%r487, [%r485+-1536];
	add.s32 	%r488, %r487, %r486;
	add.s32 	%r489, %r663, %r484;
	ld.shared.u32 	%r490, [%r489+-1024];
	shl.b32 	%r491, %r490, %r487;
	ld.shared.u32 	%r492, [%r489+-1536];
	or.b32  	%r493, %r491, %r492;
	add.s32 	%r494, %r660, %r484;
	ld.shared.u32 	%r495, [%r494+-1024];
	shl.b32 	%r496, %r495, %r487;
	ld.shared.u32 	%r497, [%r494+-1536];
	not.b32 	%r498, %r492;
	and.b32  	%r499, %r496, %r498;
	or.b32  	%r500, %r499, %r497;
	st.shared.u32 	[%r485+-1024], %r488;
	st.shared.u32 	[%r494+-1024], %r500;
	st.shared.u32 	[%r489+-1024], %r493;
$L__BB0_85:
	setp.ne.s32 	%p54, %r2, 0;
	bar.sync 	0;
	@%p54 bra 	$L__BB0_87;
	ld.shared.u32 	%r501, [%r659];
	ld.shared.u32 	%r502, [%r659+-1024];
	add.s32 	%r503, %r502, %r501;
	ld.shared.u32 	%r504, [%r663];
	shl.b32 	%r505, %r504, %r502;
	ld.shared.u32 	%r506, [%r663+-1024];
	or.b32  	%r507, %r505, %r506;
	ld.shared.u32 	%r508, [%r660];
	shl.b32 	%r509, %r508, %r502;
	ld.shared.u32 	%r510, [%r660+-1024];
	not.b32 	%r511, %r506;
	and.b32  	%r512, %r509, %r511;
	or.b32  	%r513, %r512, %r510;
	st.shared.u32 	[%r659], %r503;
	st.shared.u32 	[%r660], %r513;
	st.shared.u32 	[%r663], %r507;
$L__BB0_87:
	setp.ne.s32 	%p55, %r2, 0;
	bar.sync 	0;
	@%p55 bra 	$L__BB0_89;
	ld.shared.u32 	%r514, [%r659+-512];
	ld.shared.u32 	%r515, [%r659+-1024];
	add.s32 	%r516, %r515, %r514;
	ld.shared.u32 	%r517, [%r663+-512];
	shl.b32 	%r518, %r517, %r515;
	ld.shared.u32 	%r519, [%r663+-1024];
	or.b32  	%r520, %r518, %r519;
	ld.shared.u32 	%r521, [%r660+-512];
	shl.b32 	%r522, %r521, %r515;
	ld.shared.u32 	%r523, [%r660+-1024];
	not.b32 	%r524, %r519;
	and.b32  	%r525, %r522, %r524;
	or.b32  	%r526, %r525, %r523;
	st.shared.u32 	[%r659+-1024], %r516;
	st.shared.u32 	[%r660+-1024], %r526;
	st.shared.u32 	[%r663+-1024], %r520;
$L__BB0_89:
	setp.gt.u32 	%p56, %r2, 2;
	bar.sync 	0;
	@%p56 bra 	$L__BB0_91;
	add.s32 	%r527, %r659, %r54;
	ld.shared.u32 	%r528, [%r527+-1280];
	ld.shared.u32 	%r529, [%r527+-1536];
	add.s32 	%r530, %r529, %r528;
	add.s32 	%r531, %r663, %r54;
	ld.shared.u32 	%r532, [%r531+-1280];
	shl.b32 	%r533, %r532, %r529;
	ld.shared.u32 	%r534, [%r531+-1536];
	or.b32  	%r535, %r533, %r534;
	add.s32 	%r536, %r660, %r54;
	ld.shared.u32 	%r537, [%r536+-1280];
	shl.b32 	%r538, %r537, %r529;
	ld.shared.u32 	%r539, [%r536+-1536];
	not.b32 	%r540, %r534;
	and.b32  	%r541, %r538, %r540;
	or.b32  	%r542, %r541, %r539;
	st.shared.u32 	[%r527+-1536], %r530;
	st.shared.u32 	[%r536+-1536], %r542;
	st.shared.u32 	[%r531+-1536], %r535;
$L__BB0_91:
	setp.gt.u32 	%p57, %r2, 6;
	bar.sync 	0;
	@%p57 bra 	$L__BB0_93;
	add.s32 	%r543, %r659, %r55;
	ld.shared.u32 	%r544, [%r543+-1664];
	ld.shared.u32 	%r545, [%r543+-1792];
	add.s32 	%r546, %r545, %r544;
	add.s32 	%r547, %r663, %r55;
	ld.shared.u32 	%r548, [%r547+-1664];
	shl.b32 	%r549, %r548, %r545;
	ld.shared.u32 	%r550, [%r547+-1792];
	or.b32  	%r551, %r549, %r550;
	add.s32 	%r552, %r660, %r55;
	ld.shared.u32 	%r553, [%r552+-1664];
	shl.b32 	%r554, %r553, %r545;
	ld.shared.u32 	%r555, [%r552+-1792];
	not.b32 	%r556, %r550;
	and.b32  	%r557, %r554, %r556;
	or.b32  	%r558, %r557, %r555;
	st.shared.u32 	[%r543+-1792], %r546;
	st.shared.u32 	[%r552+-1792], %r558;
	st.shared.u32 	[%r547+-1792], %r551;
$L__BB0_93:
	setp.gt.u32 	%p58, %r2, 14;
	bar.sync 	0;
	@%p58 bra 	$L__BB0_95;
	add.s32 	%r559, %r659, %r56;
	ld.shared.u32 	%r560, [%r559+-1856];
	ld.shared.u32 	%r561, [%r559+-1920];
	add.s32 	%r562, %r561, %r560;
	add.s32 	%r563, %r663, %r56;
	ld.shared.u32 	%r564, [%r563+-1856];
	shl.b32 	%r565, %r564, %r561;
	ld.shared.u32 	%r566, [%r563+-1920];
	or.b32  	%r567, %r565, %r566;
	add.s32 	%r568, %r660, %r56;
	ld.shared.u32 	%r569, [%r568+-1856];
	shl.b32 	%r570, %r569, %r561;
	ld.shared.u32 	%r571, [%r568+-1920];
	not.b32 	%r572, %r566;
	and.b32  	%r573, %r570, %r572;
	or.b32  	%r574, %r573, %r571;
	st.shared.u32 	[%r559+-1920], %r562;
	st.shared.u32 	[%r568+-1920], %r574;
	st.shared.u32 	[%r563+-1920], %r567;
$L__BB0_95:
	setp.gt.u32 	%p59, %r2, 30;
	bar.sync 	0;
	@%p59 bra 	$L__BB0_97;
	add.s32 	%r575, %r659, %r57;
	ld.shared.u32 	%r576, [%r575+-1952];
	ld.shared.u32 	%r577, [%r575+-1984];
	add.s32 	%r578, %r577, %r576;
	add.s32 	%r579, %r663, %r57;
	ld.shared.u32 	%r580, [%r579+-1952];
	shl.b32 	%r581, %r580, %r577;
	ld.shared.u32 	%r582, [%r579+-1984];
	or.b32  	%r583, %r581, %r582;
	add.s32 	%r584, %r660, %r57;
	ld.shared.u32 	%r585, [%r584+-1952];
	shl.b32 	%r586, %r585, %r577;
	ld.shared.u32 	%r587, [%r584+-1984];
	not.b32 	%r588, %r582;
	and.b32  	%r589, %r586, %r588;
	or.b32  	%r590, %r589, %r587;
	st.shared.u32 	[%r575+-1984], %r578;
	st.shared.u32 	[%r584+-1984], %r590;
	st.shared.u32 	[%r579+-1984], %r583;
$L__BB0_97:
	setp.gt.u32 	%p60, %r2, 62;
	bar.sync 	0;
	@%p60 bra 	$L__BB0_99;
	add.s32 	%r591, %r659, %r58;
	ld.shared.u32 	%r592, [%r591+-2000];
	ld.shared.u32 	%r593, [%r591+-2016];
	add.s32 	%r594, %r593, %r592;
	add.s32 	%r595, %r663, %r58;
	ld.shared.u32 	%r596, [%r595+-2000];
	shl.b32 	%r597, %r596, %r593;
	ld.shared.u32 	%r598, [%r595+-2016];
	or.b32  	%r599, %r597, %r598;
	add.s32 	%r600, %r660, %r58;
	ld.shared.u32 	%r601, [%r600+-2000];
	shl.b32 	%r602, %r601, %r593;
	ld.shared.u32 	%r603, [%r600+-2016];
	not.b32 	%r604, %r598;
	and.b32  	%r605, %r602, %r604;
	or.b32  	%r606, %r605, %r603;
	st.shared.u32 	[%r591+-2016], %r594;
	st.shared.u32 	[%r600+-2016], %r606;
	st.shared.u32 	[%r595+-2016], %r599;
$L__BB0_99:
	setp.gt.u32 	%p61, %r2, 126;
	bar.sync 	0;
	@%p61 bra 	$L__BB0_101;
	add.s32 	%r607, %r659, %r59;
	ld.shared.u32 	%r608, [%r607+-2024];
	ld.shared.u32 	%r609, [%r607+-2032];
	add.s32 	%r610, %r609, %r608;
	add.s32 	%r611, %r663, %r59;
	ld.shared.u32 	%r612, [%r611+-2024];
	shl.b32 	%r613, %r612, %r609;
	ld.shared.u32 	%r614, [%r611+-2032];
	or.b32  	%r615, %r613, %r614;
	add.s32 	%r616, %r660, %r59;
	ld.shared.u32 	%r617, [%r616+-2024];
	shl.b32 	%r618, %r617, %r609;
	ld.shared.u32 	%r619, [%r616+-2032];
	not.b32 	%r620, %r614;
	and.b32  	%r621, %r618, %r620;
	or.b32  	%r622, %r621, %r619;
	st.shared.u32 	[%r607+-2032], %r610;
	st.shared.u32 	[%r616+-2032], %r622;
	st.shared.u32 	[%r611+-2032], %r615;
$L__BB0_101:
	setp.gt.u32 	%p62, %r2, 254;
	bar.sync 	0;
	@%p62 bra 	$L__BB0_103;
	shl.b32 	%r623, %r2, 3;
	add.s32 	%r624, %r659, %r623;
	ld.shared.u32 	%r625, [%r624+-2036];
	ld.shared.u32 	%r626, [%r624+-2040];
	add.s32 	%r627, %r626, %r625;
	add.s32 	%r628, %r663, %r623;
	ld.shared.u32 	%r629, [%r628+-2036];
	shl.b32 	%r630, %r629, %r626;
	ld.shared.u32 	%r631, [%r628+-2040];
	or.b32  	%r632, %r630, %r631;
	add.s32 	%r633, %r660, %r623;
	ld.shared.u32 	%r634, [%r633+-2036];
	shl.b32 	%r635, %r634, %r626;
	ld.shared.u32 	%r636, [%r633+-2040];
	not.b32 	%r637, %r631;
	and.b32  	%r638, %r635, %r637;
	or.b32  	%r639, %r638, %r636;
	st.shared.u32 	[%r624+-2040], %r627;
	st.shared.u32 	[%r633+-2040], %r639;
	st.shared.u32 	[%r628+-2040], %r632;
$L__BB0_103:
	bar.sync 	0;
	ld.shared.u32 	%r664, [%r66+-4092];
	add.s32 	%r661, %r661, 512;
	mul.wide.u32 	%rd15, %r661, 4;
	add.s64 	%rd16, %rd1, %rd15;
	st.global.u32 	[%rd16], %r664;
	ld.shared.u32 	%r640, [%r68+-4092];
	add.s64 	%rd17, %rd2, %rd15;
	st.global.u32 	[%rd17], %r640;
	add.s64 	%rd18, %rd3, %rd15;
	st.global.u32 	[%rd18], %r664;
	add.s32 	%r663, %r663, 2048;
	add.s32 	%r662, %r662, 1;
	setp.ne.s32 	%p63, %r662, 0;
	add.s32 	%r660, %r660, 2048;
	add.s32 	%r659, %r659, 2048;
	@%p63 bra 	$L__BB0_67;
$L__BB0_104:
	ret;

}
	// .globl	_Z17wuManber_halo_GPUiiPjS_S_S_i
.visible .entry _Z17wuManber_halo_GPUiiPjS_S_S_i(
	.param .u32 _Z17wuManber_halo_GPUiiPjS_S_S_i_param_0,
	.param .u32 _Z17wuManber_halo_GPUiiPjS_S_S_i_param_1,
	.param .u64 .ptr .align 1 _Z17wuManber_halo_GPUiiPjS_S_S_i_param_2,
	.param .u64 .ptr .align 1 _Z17wuManber_halo_GPUiiPjS_S_S_i_param_3,
	.param .u64 .ptr .align 1 _Z17wuManber_halo_GPUiiPjS_S_S_i_param_4,
	.param .u64 .ptr .align 1 _Z17wuManber_halo_GPUiiPjS_S_S_i_param_5,
	.param .u32 _Z17wuManber_halo_GPUiiPjS_S_S_i_param_6
)
{
	.reg .pred 	%p<8>;
	.reg .b32 	%r<165>;
	.reg .b64 	%rd<84>;
	// demoted variable
	.shared .align 4 .b8 _ZZ17wuManber_halo_GPUiiPjS_S_S_iE2AF[12288];
	// demoted variable
	.shared .align 4 .b8 _ZZ17wuManber_halo_GPUiiPjS_S_S_iE2AS[12288];
	// demoted variable
	.shared .align 4 .b8 _ZZ17wuManber_halo_GPUiiPjS_S_S_iE2AW[12288];
	ld.param.u32 	%r12, [_Z17wuManber_halo_GPUiiPjS_S_S_i_param_0];
	ld.param.u32 	%r11, [_Z17wuManber_halo_GPUiiPjS_S_S_i_param_1];
	ld.param.u64 	%rd6, [_Z17wuManber_halo_GPUiiPjS_S_S_i_param_2];
	ld.param.u64 	%rd7, [_Z17wuManber_halo_GPUiiPjS_S_S_i_param_3];
	ld.param.u64 	%rd8, [_Z17wuManber_halo_GPUiiPjS_S_S_i_param_4];
	ld.param.u64 	%rd5, [_Z17wuManber_halo_GPUiiPjS_S_S_i_param_5];
	ld.param.u32 	%r13, [_Z17wuManber_halo_GPUiiPjS_S_S_i_param_6];
	cvta.to.global.u64 	%rd1, %rd8;
	cvta.to.global.u64 	%rd2, %rd7;
	cvta.to.global.u64 	%rd3, %rd6;
	mov.u32 	%r1, %tid.x;
	mul.lo.s32 	%r2, %r13, %r12;
	setp.lt.s32 	%p1, %r11, 1;
	@%p1 bra 	$L__BB1_9;
	cvta.to.global.u64 	%rd9, %rd5;
	shl.b32 	%r15, %r1, 2;
	mov.u32 	%r16, _ZZ17wuManber_halo_GPUiiPjS_S_S_iE2AS;
	add.s32 	%r3, %r16, %r15;
	mov.u32 	%r17, _ZZ17wuManber_halo_GPUiiPjS_S_S_iE2AW;
	add.s32 	%r4, %r17, %r15;
	mul.wide.u32 	%rd10, %r1, 4;
	add.s64 	%rd4, %rd9, %rd10;
	and.b32  	%r5, %r11, 3;
	setp.lt.u32 	%p2, %r11, 4;
	mov.b32 	%r164, 1;
	@%p2 bra 	$L__BB1_4;
	mov.b32 	%r162, 1;
	cvt.s64.s32 	%rd12, %r2;
$L__BB1_3:
	.pragma "nounroll";
	shl.b32 	%r19, %r162, 9;
	cvt.s64.s32 	%rd11, %r19;
	add.s64 	%rd13, %rd11, %rd12;
	shl.b64 	%rd14, %rd13, 2;
	add.s64 	%rd15, %rd3, %rd14;
	ld.global.u32 	%r20, [%rd15+-4];
	add.s32 	%r21, %r19, %r1;
	mul.wide.u32 	%rd16, %r21, 4;
	add.s64 	%rd17, %rd3, %rd16;
	ld.global.u32 	%r22, [%rd17];
	add.s32 	%r23, %r22, %r20;
	add.s64 	%rd18, %rd1, %rd14;
	ld.global.u32 	%r24, [%rd18+-4];
	shl.b32 	%r25, %r24, %r22;
	add.s64 	%rd19, %rd1, %rd16;
	ld.global.u32 	%r26, [%rd19];
	or.b32  	%r27, %r25, %r26;
	add.s64 	%rd20, %rd2, %rd14;
	ld.global.u32 	%r28, [%rd20+-4];
	shl.b32 	%r29, %r28, %r22;
	add.s64 	%rd21, %rd2, %rd16;
	ld.global.u32 	%r30, [%rd21];
	not.b32 	%r31, %r26;
	and.b32  	%r32, %r29, %r31;
	or.b32  	%r33, %r32, %r30;
	shl.b32 	%r34, %r1, 2;
	mov.u32 	%r35, _ZZ17wuManber_halo_GPUiiPjS_S_S_iE2AF;
	add.s32 	%r36, %r35, %r34;
	shl.b32 	%r37, %r162, 11;
	add.s32 	%r38, %r36, %r37;
	st.shared.u32 	[%r38], %r23;
	add.s32 	%r39, %r3, %r37;
	st.shared.u32 	[%r39], %r33;
	add.s32 	%r40, %r4, %r37;
	st.shared.u32 	[%r40], %r27;
	add.s32 	%r41, %r33, %r27;
	add.s32 	%r42, %r41, %r23;
	st.global.u32 	[%rd4], %r42;
	add.s32 	%r43, %r19, 512;
	cvt.s64.s32 	%rd22, %r43;
	add.s64 	%rd23, %rd22, %rd12;
	shl.b64 	%rd24, %rd23, 2;
	add.s64 	%rd25, %rd3, %rd24;
	ld.global.u32 	%r44, [%rd25+-4];
	add.s32 	%r45, %r21, 512;
	mul.wide.u32 	%rd26, %r45, 4;
	add.s64 	%rd27, %rd3, %rd26;
	ld.global.u32 	%r46, [%rd27];
	add.s32 	%r47, %r46, %r44;
	add.s64 	%rd28, %rd1, %rd24;
	ld.global.u32 	%r48, [%rd28+-4];
	shl.b32 	%r49, %r48, %r46;
	add.s64 	%rd29, %rd1, %rd26;
	ld.global.u32 	%r50, [%rd29];
	or.b32  	%r51, %r49, %r50;
	add.s64 	%rd30, %rd2, %rd24;
	ld.global.u32 	%r52, [%rd30+-4];
	shl.b32 	%r53, %r52, %r46;
	add.s64 	%rd31, %rd2, %rd26;
	ld.global.u32 	%r54, [%rd31];
	not.b32 	%r55, %r50;
	and.b32  	%r56, %r53, %r55;
	or.b32  	%r57, %r56, %r54;
	st.shared.u32 	[%r38+2048], %r47;
	st.shared.u32 	[%r39+2048], %r57;
	st.shared.u32 	[%r40+2048], %r51;
	add.s32 	%r58, %r57, %r51;
	add.s32 	%r59, %r58, %r47;
	st.global.u32 	[%rd4], %r59;
	add.s32 	%r60, %r19, 1024;
	cvt.s64.s32 	%rd32, %r60;
	add.s64 	%rd33, %rd32, %rd12;
	shl.b64 	%rd34, %rd33, 2;
	add.s64 	%rd35, %rd3, %rd34;
	ld.global.u32 	%r61, [%rd35+-4];
	add.s32 	%r62, %r21, 1024;
	mul.wide.u32 	%rd36, %r62, 4;
	add.s64 	%rd37, %rd3, %rd36;
	ld.global.u32 	%r63, [%rd37];
	add.s32 	%r64, %r63, %r61;
	add.s64 	%rd38, %rd1, %rd34;
	ld.global.u32 	%r65, [%rd38+-4];
	shl.b32 	%r66, %r65, %r63;
	add.s64 	%rd39, %rd1, %rd36;
	ld.global.u32 	%r67, [%rd39];
	or.b32  	%r68, %r66, %r67;
	add.s64 	%rd40, %rd2, %rd34;
	ld.global.u32 	%r69, [%rd40+-4];
	shl.b32 	%r70, %r69, %r63;
	add.s64 	%rd41, %rd2, %rd36;
	ld.global.u32 	%r71, [%rd41];
	not.b32 	%r72, %r67;
	and.b32  	%r73, %r70, %r72;
	or.b32  	%r74, %r73, %r71;
	st.shared.u32 	[%r38+4096], %r64;
	st.shared.u32 	[%r39+4096], %r74;
	st.shared.u32 	[%r40+4096], %r68;
	add.s32 	%r75, %r74, %r68;
	add.s32 	%r76, %r75, %r64;
	st.global.u32 	[%rd4], %r76;
	add.s32 	%r77, %r19, 1536;
	cvt.s64.s32 	%rd42, %r77;
	add.s64 	%rd43, %rd42, %rd12;
	shl.b64 	%rd44, %rd43, 2;
	add.s64 	%rd45, %rd3, %rd44;
	ld.global.u32 	%r78, [%rd45+-4];
	add.s32 	%r79, %r21, 1536;
	mul.wide.u32 	%rd46, %r79, 4;
	add.s64 	%rd47, %rd3, %rd46;
	ld.global.u32 	%r80, [%rd47];
	add.s32 	%r81, %r80, %r78;
	add.s64 	%rd48, %rd1, %rd44;
	ld.global.u32 	%r82, [%rd48+-4];
	shl.b32 	%r83, %r82, %r80;
	add.s64 	%rd49, %rd1, %rd46;
	ld.global.u32 	%r84, [%rd49];
	or.b32  	%r85, %r83, %r84;
	add.s64 	%rd50, %rd2, %rd44;
	ld.global.u32 	%r86, [%rd50+-4];
	shl.b32 	%r87, %r86, %r80;
	add.s64 	%rd51, %rd2, %rd46;
	ld.global.u32 	%r88, [%rd51];
	not.b32 	%r89, %r84;
	and.b32  	%r90, %r87, %r89;
	or.b32  	%r91, %r90, %r88;
	st.shared.u32 	[%r38+6144], %r81;
	st.shared.u32 	[%r39+6144], %r91;
	st.shared.u32 	[%r40+6144], %r85;
	add.s32 	%r92, %r91, %r85;
	add.s32 	%r93, %r92, %r81;
	st.global.u32 	[%rd4], %r93;
	add.s32 	%r164, %r162, 4;
	add.s32 	%r94, %r162, 3;
	and.b32  	%r95, %r11, 2147483644;
	setp.ne.s32 	%p3, %r94, %r95;
	mov.u32 	%r162, %r164;
	@%p3 bra 	$L__BB1_3;
$L__BB1_4:
	setp.eq.s32 	%p4, %r5, 0;
	@%p4 bra 	$L__BB1_9;
	setp.eq.s32 	%p5, %r5, 1;
	@%p5 bra 	$L__BB1_7;
	shl.b32 	%r96, %r164, 9;
	cvt.s64.s32 	%rd52, %r96;
	cvt.s64.s32 	%rd53, %r2;
	add.s64 	%rd54, %rd52, %rd53;
	shl.b64 	%rd55, %rd54, 2;
	add.s64 	%rd56, %rd3, %rd55;
	ld.global.u32 	%r97, [%rd56+-4];
	add.s32 	%r98, %r96, %r1;
	mul.wide.u32 	%rd57, %r98, 4;
	add.s64 	%rd58, %rd3, %rd57;
	ld.global.u32 	%r99, [%rd58];
	add.s32 	%r100, %r99, %r97;
	add.s64 	%rd59, %rd1, %rd55;
	ld.global.u32 	%r101, [%rd59+-4];
	shl.b32 	%r102, %r101, %r99;
	add.s64 	%rd60, %rd1, %rd57;
	ld.global.u32 	%r103, [%rd60];
	or.b32  	%r104, %r102, %r103;
	add.s64 	%rd61, %rd2, %rd55;
	ld.global.u32 	%r105, [%rd61+-4];
	shl.b32 	%r106, %r105, %r99;
	add.s64 	%rd62, %rd2, %rd57;
	ld.global.u32 	%r107, [%rd62];
	not.b32 	%r108, %r103;
	and.b32  	%r109, %r106, %r108;
	or.b32  	%r110, %r109, %r107;
	shl.b32 	%r111, %r1, 2;
	mov.u32 	%r112, _ZZ17wuManber_halo_GPUiiPjS_S_S_iE2AF;
	add.s32 	%r113, %r112, %r111;
	shl.b32 	%r114, %r164, 11;
	add.s32 	%r115, %r113, %r114;
	st.shared.u32 	[%r115], %r100;
	add.s32 	%r116, %r3, %r114;
	st.shared.u32 	[%r116], %r110;
	add.s32 	%r117, %r4, %r114;
	st.shared.u32 	[%r117], %r104;
	add.s32 	%r118, %r110, %r104;
	add.s32 	%r119, %r118, %r100;
	st.global.u32 	[%rd4], %r119;
	add.s32 	%r120, %r96, 512;
	cvt.s64.s32 	%rd63, %r120;
	add.s64 	%rd64, %rd63, %rd53;
	shl.b64 	%rd65, %rd64, 2;
	add.s64 	%rd66, %rd3, %rd65;
	ld.global.u32 	%r121, [%rd66+-4];
	add.s32 	%r122, %r98, 512;
	mul.wide.u32 	%rd67, %r122, 4;
	add.s64 	%rd68, %rd3, %rd67;
	ld.global.u32 	%r123, [%rd68];
	add.s32 	%r124, %r123, %r121;
	add.s64 	%rd69, %rd1, %rd65;
	ld.global.u32 	%r125, [%rd69+-4];
	shl.b32 	%r126, %r125, %r123;
	add.s64 	%rd70, %rd1, %rd67;
	ld.global.u32 	%r127, [%rd70];
	or.b32  	%r128, %r126, %r127;
	add.s64 	%rd71, %rd2, %rd65;
	ld.global.u32 	%r129, [%rd71+-4];
	shl.b32 	%r130, %r129, %r123;
	add.s64 	%rd72, %rd2, %rd67;
	ld.global.u32 	%r131, [%rd72];
	not.b32 	%r132, %r127;
	and.b32  	%r133, %r130, %r132;
	or.b32  	%r134, %r133, %r131;
	st.shared.u32 	[%r115+2048], %r124;
	st.shared.u32 	[%r116+2048], %r134;
	st.shared.u32 	[%r117+2048], %r128;
	add.s32 	%r135, %r134, %r128;
	add.s32 	%r136, %r135, %r124;
	st.global.u32 	[%rd4], %r136;
	add.s32 	%r164, %r164, 2;
$L__BB1_7:
	and.b32  	%r137, %r11, 1;
	setp.eq.b32 	%p6, %r137, 1;
	not.pred 	%p7, %p6;
	@%p7 bra 	$L__BB1_9;
	shl.b32 	%r138, %r164, 9;
	cvt.s64.s32 	%rd73, %r138;
	cvt.s64.s32 	%rd74, %r2;
	add.s64 	%rd75, %rd73, %rd74;
	shl.b64 	%rd76, %rd75, 2;
	add.s64 	%rd77, %rd3, %rd76;
	ld.global.u32 	%r139, [%rd77+-4];
	add.s32 	%r140, %r138, %r1;
	mul.wide.u32 	%rd78, %r140, 4;
	add.s64 	%rd79, %rd3, %rd78;
	ld.global.u32 	%r141, [%rd79];
	add.s32 	%r142, %r141, %r139;
	add.s64 	%rd80, %rd1, %rd76;
	ld.global.u32 	%r143, [%rd80+-4];
	shl.b32 	%r144, %r143, %r141;
	add.s64 	%rd81, %rd1, %rd78;
	ld.global.u32 	%r145, [%rd81];
	or.b32  	%r146, %r144, %r145;
	add.s64 	%rd82, %rd2, %rd76;
	ld.global.u32 	%r147, [%rd82+-4];
	shl.b32 	%r148, %r147, %r141;
	add.s64 	%rd83, %rd2, %rd78;
	ld.global.u32 	%r149, [%rd83];
	not.b32 	%r150, %r145;
	and.b32  	%r151, %r148, %r150;
	or.b32  	%r152, %r151, %r149;
	shl.b32 	%r153, %r1, 2;
	mov.u32 	%r154, _ZZ17wuManber_halo_GPUiiPjS_S_S_iE2AF;
	add.s32 	%r155, %r154, %r153;
	shl.b32 	%r156, %r164, 11;
	add.s32 	%r157, %r155, %r156;
	st.shared.u32 	[%r157], %r142;
	add.s32 	%r158, %r3, %r156;
	st.shared.u32 	[%r158], %r152;
	add.s32 	%r159, %r4, %r156;
	st.shared.u32 	[%r159], %r146;
	add.s32 	%r160, %r152, %r146;
	add.s32 	%r161, %r160, %r142;
	st.global.u32 	[%rd4], %r161;
$L__BB1_9:
	ret;

}


// ===== COMPILED SASS (sm_100) =====

	.target	sm_100

	.elftype	@"ET_EXEC"


//--------------------- .note.nv.tkinfo           --------------------------
	.section	.note.nv.tkinfo,"",@"SHT_NOTE"
	.sectionflags	@"SHF_NOTE_NV_TKINFO"
	.tkinfo
        /*0018*/ 	.word	0x00000002
        /*0030*/ 	.string	""
        /*0030*/ 	.string	"ptxas"
        /*0030*/ 	.string	"Cuda compilation tools, release 13.0, V13.0.88"
        /*0030*/ 	.string	"Build cuda_13.0.r13.0/compiler.36424714_0"
        /*0030*/ 	.string	"-arch sm_100 -m 64 "



//--------------------- .note.nv.cuinfo           --------------------------
	.section	.note.nv.cuinfo,"",@"SHT_NOTE"
	.sectionflags	@"SHF_NOTE_NV_CUINFO"
        /*0018*/ 	.short	0x0002
        /*001a*/ 	.short	0x0064
        /*001c*/ 	.short	0x0082
	.zero		2


//--------------------- .nv.info                  --------------------------
	.section	.nv.info,"",@"SHT_CUDA_INFO"
	.align	4


	//----- nvinfo : EIATTR_REGCOUNT
	.align		4
        /*0000*/ 	.byte	0x04, 0x2f
        /*0002*/ 	.short	(.L_1 - .L_0)
	.align		4
.L_0:
        /*0004*/ 	.word	index@(_Z12wuManber_GPUPjiS_iiS_S_S_i)
        /*0008*/ 	.word	0x0000001d


	//----- nvinfo : EIATTR_FRAME_SIZE
	.align		4
.L_1:
        /*000c*/ 	.byte	0x04, 0x11
        /*000e*/ 	.short	(.L_3 - .L_2)
	.align		4
.L_2:
        /*0010*/ 	.word	index@(_Z12wuManber_GPUPjiS_iiS_S_S_i)
        /*0014*/ 	.word	0x00000000


	//----- nvinfo : EIATTR_REGCOUNT
	.align		4
.L_3:
        /*0018*/ 	.byte	0x04, 0x2f
        /*001a*/ 	.short	(.L_5 - .L_4)
	.align		4
.L_4:
        /*001c*/ 	.word	index@(_Z17wuManber_halo_GPUiiPjS_S_S_i)
        /*0020*/ 	.word	0x00000020


	//----- nvinfo : EIATTR_FRAME_SIZE
	.align		4
.L_5:
        /*0024*/ 	.byte	0x04, 0x11
        /*0026*/ 	.short	(.L_7 - .L_6)
	.align		4
.L_6:
        /*0028*/ 	.word	index@(_Z17wuManber_halo_GPUiiPjS_S_S_i)
        /*002c*/ 	.word	0x00000000


	//----- nvinfo : EIATTR_MIN_STACK_SIZE
	.align		4
.L_7:
        /*0030*/ 	.byte	0x04, 0x12
        /*0032*/ 	.short	(.L_9 - .L_8)
	.align		4
.L_8:
        /*0034*/ 	.word	index@(_Z17wuManber_halo_GPUiiPjS_S_S_i)
        /*0038*/ 	.word	0x00000000


	//----- nvinfo : EIATTR_MIN_STACK_SIZE
	.align		4
.L_9:
        /*003c*/ 	.byte	0x04, 0x12
        /*003e*/ 	.short	(.L_11 - .L_10)
	.align		4
.L_10:
        /*0040*/ 	.word	index@(_Z12wuManber_GPUPjiS_iiS_S_S_i)
        /*0044*/ 	.word	0x00000000
.L_11:


//--------------------- .nv.compat                --------------------------
	.section	.nv.compat,"",@"SHT_CUDA_COMPAT_INFO"
	.align	4
        /*0000*/ 	.byte	0x02, 0x09, 0x00, 0x00, 0x02, 0x02, 0x01, 0x00, 0x02, 0x05, 0x05, 0x00, 0x03, 0x07, 0x01, 0x01
        /*0010*/ 	.byte	0x02, 0x03, 0x00, 0x00, 0x02, 0x06, 0x01, 0x00, 0x04, 0x0b, 0x08, 0x00, 0x09, 0x00, 0x00, 0x00
        /*0020*/ 	.byte	0x00, 0x00, 0x00, 0x00


//--------------------- .nv.info._Z17wuManber_halo_GPUiiPjS_S_S_i --------------------------
	.section	.nv.info._Z17wuManber_halo_GPUiiPjS_S_S_i,"",@"SHT_CUDA_INFO"
	.sectionflags	@""
	.align	4


	//----- nvinfo : EIATTR_CUDA_API_VERSION
	.align		4
        /*0000*/ 	.byte	0x04, 0x37
        /*0002*/ 	.short	(.L_13 - .L_12)
.L_12:
        /*0004*/ 	.word	0x00000082


	//----- nvinfo : EIATTR_KPARAM_INFO
	.align		4
.L_13:
        /*0008*/ 	.byte	0x04, 0x17
        /*000a*/ 	.short	(.L_15 - .L_14)
.L_14:
        /*000c*/ 	.word	0x00000000
        /*0010*/ 	.short	0x0006
        /*0012*/ 	.short	0x0028
        /*0014*/ 	.byte	0x00, 0xf0, 0x11, 0x00


	//----- nvinfo : EIATTR_KPARAM_INFO
	.align		4
.L_15:
        /*0018*/ 	.byte	0x04, 0x17
        /*001a*/ 	.short	(.L_17 - .L_16)
.L_16:
        /*001c*/ 	.word	0x00000000
        /*0020*/ 	.short	0x0005
        /*0022*/ 	.short	0x0020
        /*0024*/ 	.byte	0x00, 0xf5, 0x21, 0x00


	//----- nvinfo : EIATTR_KPARAM_INFO
	.align		4
.L_17:
        /*0028*/ 	.byte	0x04, 0x17
        /*002a*/ 	.short	(.L_19 - .L_18)
.L_18:
        /*002c*/ 	.word	0x00000000
        /*0030*/ 	.short	0x0004
        /*0032*/ 	.short	0x0018
        /*0034*/ 	.byte	0x00, 0xf5, 0x21, 0x00


	//----- nvinfo : EIATTR_KPARAM_INFO
	.align		4
.L_19:
        /*0038*/ 	.byte	0x04, 0x17
        /*003a*/ 	.short	(.L_21 - .L_20)
.L_20:
        /*003c*/ 	.word	0x00000000
        /*0040*/ 	.short	0x0003
        /*0042*/ 	.short	0x0010
        /*0044*/ 	.byte	0x00, 0xf5, 0x21, 0x00


	//----- nvinfo : EIATTR_KPARAM_INFO
	.align		4
.L_21:
        /*0048*/ 	.byte	0x04, 0x17
        /*004a*/ 	.short	(.L_23 - .L_22)
.L_22:
        /*004c*/ 	.word	0x00000000
        /*0050*/ 	.short	0x0002
        /*0052*/ 	.short	0x0008
        /*0054*/ 	.byte	0x00, 0xf5, 0x21, 0x00


	//----- nvinfo : EIATTR_KPARAM_INFO
	.align		4
.L_23:
        /*0058*/ 	.byte	0x04, 0x17
        /*005a*/ 	.short	(.L_25 - .L_24)
.L_24:
        /*005c*/ 	.word	0x00000000
        /*0060*/ 	.short	0x0001
        /*0062*/ 	.short	0x0004
        /*0064*/ 	.byte	0x00, 0xf0, 0x11, 0x00


	//----- nvinfo : EIATTR_KPARAM_INFO
	.align		4
.L_25:
        /*0068*/ 	.byte	0x04, 0x17
        /*006a*/ 	.short	(.L_27 - .L_26)
.L_26:
        /*006c*/ 	.word	0x00000000
        /*0070*/ 	.short	0x0000
        /*0072*/ 	.short	0x0000
        /*0074*/ 	.byte	0x00, 0xf0, 0x11, 0x00


	//----- nvinfo : EIATTR_SPARSE_MMA_MASK
	.align		4
.L_27:
        /*0078*/ 	.byte	0x03, 0x50
        /*007a*/ 	.short	0x0000


	//----- nvinfo : EIATTR_MAXREG_COUNT
	.align		4
        /*007c*/ 	.byte	0x03, 0x1b
        /*007e*/ 	.short	0x00ff


	//----- nvinfo : EIATTR_MERCURY_ISA_VERSION
	.align		4
        /*0080*/ 	.byte	0x03, 0x5f
        /*0082*/ 	.short	0x0101


	//----- nvinfo : EIATTR_VRC_CTA_INIT_COUNT
	.align		4
        /*0084*/ 	.byte	0x02, 0x4a
	.zero		1
	.zero		1


	//----- nvinfo : EIATTR_EXIT_INSTR_OFFSETS
	.align		4
        /*0088*/ 	.byte	0x04, 0x1c
        /*008a*/ 	.short	(.L_29 - .L_28)


	//   ....[0]....
.L_28:
        /*008c*/ 	.word	0x00000030


	//   ....[1]....
        /*0090*/ 	.word	0x00000ad0


	//   ....[2]....
        /*0094*/ 	.word	0x00000fd0


	//   ....[3]....
        /*0098*/ 	.word	0x00001280


	//----- nvinfo : EIATTR_CBANK_PARAM_SIZE
	.align		4
.L_29:
        /*009c*/ 	.byte	0x03, 0x19
        /*009e*/ 	.short	0x002c


	//----- nvinfo : EIATTR_PARAM_CBANK
	.align		4
        /*00a0*/ 	.byte	0x04, 0x0a
        /*00a2*/ 	.short	(.L_31 - .L_30)
	.align		4
.L_30:
        /*00a4*/ 	.word	index@(.nv.constant0._Z17wuManber_halo_GPUiiPjS_S_S_i)
        /*00a8*/ 	.short	0x0380
        /*00aa*/ 	.short	0x002c


	//----- nvinfo : EIATTR_SW_WAR
	.align		4
.L_31:
        /*00ac*/ 	.byte	0x04, 0x36
        /*00ae*/ 	.short	(.L_33 - .L_32)
.L_32:
        /*00b0*/ 	.word	0x00000008
.L_33:


//--------------------- .nv.info._Z12wuManber_GPUPjiS_iiS_S_S_i --------------------------
	.section	.nv.info._Z12wuManber_GPUPjiS_iiS_S_S_i,"",@"SHT_CUDA_INFO"
	.sectionflags	@""
	.align	4


	//----- nvinfo : EIATTR_CUDA_API_VERSION
	.align		4
        /*0000*/ 	.byte	0x04, 0x37
        /*0002*/ 	.short	(.L_35 - .L_34)
.L_34:
        /*0004*/ 	.word	0x00000082


	//----- nvinfo : EIATTR_KPARAM_INFO
	.align		4
.L_35:
        /*0008*/ 	.byte	0x04, 0x17
        /*000a*/ 	.short	(.L_37 - .L_36)
.L_36:
        /*000c*/ 	.word	0x00000000
        /*0010*/ 	.short	0x0008
        /*0012*/ 	.short	0x0038
        /*0014*/ 	.byte	0x00, 0xf0, 0x11, 0x00


	//----- nvinfo : EIATTR_KPARAM_INFO
	.align		4
.L_37:
        /*0018*/ 	.byte	0x04, 0x17
        /*001a*/ 	.short	(.L_39 - .L_38)
.L_38:
        /*001c*/ 	.word	0x00000000
        /*0020*/ 	.short	0x0007
        /*0022*/ 	.short	0x0030
        /*0024*/ 	.byte	0x00, 0xf5, 0x21, 0x00


	//----- nvinfo : EIATTR_KPARAM_INFO
	.align		4
.L_39:
        /*0028*/ 	.byte	0x04, 0x17
        /*002a*/ 	.short	(.L_41 - .L_40)
.L_40:
        /*002c*/ 	.word	0x00000000
        /*0030*/ 	.short	0x0006
        /*0032*/ 	.short	0x0028
        /*0034*/ 	.byte	0x00, 0xf5, 0x21, 0x00


	//----- nvinfo : EIATTR_KPARAM_INFO
	.align		4
.L_41:
        /*0038*/ 	.byte	0x04, 0x17
        /*003a*/ 	.short	(.L_43 - .L_42)
.L_42:
        /*003c*/ 	.word	0x00000000
        /*0040*/ 	.short	0x0005
        /*0042*/ 	.short	0x0020
        /*0044*/ 	.byte	0x00, 0xf5, 0x21, 0x00


	//----- nvinfo : EIATTR_KPARAM_INFO
	.align		4
.L_43:
        /*0048*/ 	.byte	0x04, 0x17
        /*004a*/ 	.short	(.L_45 - .L_44)
.L_44:
        /*004c*/ 	.word	0x00000000
        /*0050*/ 	.short	0x0004
        /*0052*/ 	.short	0x001c
        /*0054*/ 	.byte	0x00, 0xf0, 0x11, 0x00


	//----- nvinfo : EIATTR_KPARAM_INFO
	.align		4
.L_45:
        /*0058*/ 	.byte	0x04, 0x17
        /*005a*/ 	.short	(.L_47 - .L_46)
.L_46:
        /*005c*/ 	.word	0x00000000
        /*0060*/ 	.short	0x0003
        /*0062*/ 	.short	0x0018
        /*0064*/ 	.byte	0x00, 0xf0, 0x11, 0x00


	//----- nvinfo : EIATTR_KPARAM_INFO
	.align		4
.L_47:
        /*0068*/ 	.byte	0x04, 0x17
        /*006a*/ 	.short	(.L_49 - .L_48)
.L_48:
        /*006c*/ 	.word	0x00000000
        /*0070*/ 	.short	0x0002
        /*0072*/ 	.short	0x0010
        /*0074*/ 	.byte	0x00, 0xf5, 0x21, 0x00


	//----- nvinfo : EIATTR_KPARAM_INFO
	.align		4
.L_49:
        /*0078*/ 	.byte	0x04, 0x17
        /*007a*/ 	.short	(.L_51 - .L_50)
.L_50:
        /*007c*/ 	.word	0x00000000
        /*0080*/ 	.short	0x0001
        /*0082*/ 	.short	0x0008
        /*0084*/ 	.byte	0x00, 0xf0, 0x11, 0x00


	//----- nvinfo : EIATTR_KPARAM_INFO
	.align		4
.L_51:
        /*0088*/ 	.byte	0x04, 0x17
        /*008a*/ 	.short	(.L_53 - .L_52)
.L_52:
        /*008c*/ 	.word	0x00000000
        /*0090*/ 	.short	0x0000
        /*0092*/ 	.short	0x0000
        /*0094*/ 	.byte	0x00, 0xf5, 0x21, 0x00


	//----- nvinfo : EIATTR_SPARSE_MMA_MASK
	.align		4
.L_53:
        /*0098*/ 	.byte	0x03, 0x50
        /*009a*/ 	.short	0x0000


	//----- nvinfo : EIATTR_MAXREG_COUNT
	.align		4
        /*009c*/ 	.byte	0x03, 0x1b
        /*009e*/ 	.short	0x00ff


	//----- nvinfo : EIATTR_NUM_BARRIERS
	.align		4
        /*00a0*/ 	.byte	0x02, 0x4c
        /*00a2*/ 	.byte	0x01
	.zero		1


	//----- nvinfo : EIATTR_MERCURY_ISA_VERSION
	.align		4
        /*00a4*/ 	.byte	0x03, 0x5f
        /*00a6*/ 	.short	0x0101


	//----- nvinfo : EIATTR_VRC_CTA_INIT_COUNT
	.align		4
        /*00a8*/ 	.byte	0x02, 0x4a
	.zero		1
	.zero		1


	//----- nvinfo : EIATTR_EXIT_INSTR_OFFSETS
	.align		4
        /*00ac*/ 	.byte	0x04, 0x1c
        /*00ae*/ 	.short	(.L_55 - .L_54)


	//   ....[0]....
.L_54:
        /*00b0*/ 	.word	0x00001b70


	//   ....[1]....
        /*00b4*/ 	.word	0x000035b0


	//----- nvinfo : EIATTR_CRS_STACK_SIZE
	.align		4
.L_55:
        /*00b8*/ 	.byte	0x04, 0x1e
        /*00ba*/ 	.short	(.L_57 - .L_56)
.L_56:
        /*00bc*/ 	.word	0x00000000


	//----- nvinfo : EIATTR_CBANK_PARAM_SIZE
	.align		4
.L_57:
        /*00c0*/ 	.byte	0x03, 0x19
        /*00c2*/ 	.short	0x003c


	//----- nvinfo : EIATTR_PARAM_CBANK
	.align		4
        /*00c4*/ 	.byte	0x04, 0x0a
        /*00c6*/ 	.short	(.L_59 - .L_58)
	.align		4
.L_58:
        /*00c8*/ 	.word	index@(.nv.constant0._Z12wuManber_GPUPjiS_iiS_S_S_i)
        /*00cc*/ 	.short	0x0380
        /*00ce*/ 	.short	0x003c


	//----- nvinfo : EIATTR_SW_WAR
	.align		4
.L_59:
        /*00d0*/ 	.byte	0x04, 0x36
        /*00d2*/ 	.short	(.L_61 - .L_60)
.L_60:
        /*00d4*/ 	.word	0x00000008
.L_61:


//--------------------- .nv.callgraph             --------------------------
	.section	.nv.callgraph,"",@"SHT_CUDA_CALLGRAPH"
	.align	4
	.sectionentsize	8
	.align		4
        /*0000*/ 	.word	0x00000000
	.align		4
        /*0004*/ 	.word	0xffffffff
	.align		4
        /*0008*/ 	.word	0x00000000
	.align		4
        /*000c*/ 	.word	0xfffffffe
	.align		4
        /*0010*/ 	.word	0x00000000
	.align		4
        /*0014*/ 	.word	0xfffffffd
	.align		4
        /*0018*/ 	.word	0x00000000
	.align		4
        /*001c*/ 	.word	0xfffffffc


//--------------------- .text._Z17wuManber_halo_GPUiiPjS_S_S_i --------------------------
	.section	.text._Z17wuManber_halo_GPUiiPjS_S_S_i,"ax",@progbits
	.align	128
        .global         _Z17wuManber_halo_GPUiiPjS_S_S_i
        .type           _Z17wuManber_halo_GPUiiPjS_S_S_i,@function
        .size           _Z17wuManber_halo_GPUiiPjS_S_S_i,(.L_x_79 - _Z17wuManber_halo_GPUiiPjS_S_S_i)
        .other          _Z17wuManber_halo_GPUiiPjS_S_S_i,@"STO_CUDA_ENTRY STV_DEFAULT"
_Z17wuManber_halo_GPUiiPjS_S_S_i:
.text._Z17wuManber_halo_GPUiiPjS_S_S_i:
[----:B------:R-:W-:Y:S08]  /*0000*/  LDC R1, c[0x0][0x37c] ;  /* 0x0000df00ff017b82 */ /* 0x000ff00000000800 */
[----:B------:R-:W0:Y:S02]  /*0010*/  LDC R0, c[0x0][0x384] ;  /* 0x0000e100ff007b82 */ /* 0x000e240000000800 */
[----:B0-----:R-:W-:-:S13]  /*0020*/  ISETP.GE.AND P0, PT, R0, 0x1, PT ;  /* 0x000000010000780c */ /* 0x001fda0003f06270 */
[----:B------:R-:W-:Y:S05]  /*0030*/  @!P0 EXIT ;  /* 0x000000000000894d */ /* 0x000fea0003800000 */
[----:B------:R-:W0:Y:S01]  /*0040*/  S2R R2, SR_TID.X ;  /* 0x0000000000027919 */ /* 0x000e220000002100 */
[----:B------:R-:W1:Y:S01]  /*0050*/  S2UR UR6, SR_CgaCtaId ;  /* 0x00000000000679c3 */ /* 0x000e620000008800 */
[----:B------:R-:W-:Y:S01]  /*0060*/  UMOV UR4, 0x400 ;  /* 0x0000040000047882 */ /* 0x000fe20000000000 */
[----:B------:R-:W-:Y:S01]  /*0070*/  ISETP.GE.U32.AND P0, PT, R0, 0x4, PT ;  /* 0x000000040000780c */ /* 0x000fe20003f06070 */
[----:B------:R-:W-:Y:S01]  /*0080*/  UIADD3 UR5, UPT, UPT, UR4, 0x3000, URZ ;  /* 0x0000300004057890 */ /* 0x000fe2000fffe0ff */
[----:B------:R-:W-:Y:S01]  /*0090*/  IMAD.MOV.U32 R18, RZ, RZ, 0x1 ;  /* 0x00000001ff127424 */ /* 0x000fe200078e00ff */
[----:B------:R-:W-:Y:S01]  /*00a0*/  UIADD3 UR4, UPT, UPT, UR4, 0x6000, URZ ;  /* 0x0000600004047890 */ /* 0x000fe2000fffe0ff */
[----:B------:R-:W2:Y:S02]  /*00b0*/  LDCU.64 UR8, c[0x0][0x358] ;  /* 0x00006b00ff0877ac */ /* 0x000ea40008000a00 */
[----:B------:R-:W3:Y:S08]  /*00c0*/  LDC R3, c[0x0][0x3a8] ;  /* 0x0000ea00ff037b82 */ /* 0x000ef00000000800 */
[----:B------:R-:W3:Y:S08]  /*00d0*/  LDC R4, c[0x0][0x380] ;  /* 0x0000e000ff047b82 */ /* 0x000ef00000000800 */
[----:B------:R-:W4:Y:S01]  /*00e0*/  LDC.64 R10, c[0x0][0x3a0] ;  /* 0x0000e800ff0a7b82 */ /* 0x000f220000000a00 */
[----:B-1----:R-:W-:-:S02]  /*00f0*/  ULEA UR5, UR6, UR5, 0x18 ;  /* 0x0000000506057291 */ /* 0x002fc4000f8ec0ff */
[----:B------:R-:W-:-:S06]  /*0100*/  ULEA UR4, UR6, UR4, 0x18 ;  /* 0x0000000406047291 */ /* 0x000fcc000f8ec0ff */
[C---:B0-----:R-:W-:Y:S01]  /*0110*/  LEA R5, R2.reuse, UR4, 0x2 ;  /* 0x0000000402057c11 */ /* 0x041fe2000f8e10ff */
[----:B---3--:R-:W-:Y:S01]  /*0120*/  IMAD R3, R3, R4, RZ ;  /* 0x0000000403037224 */ /* 0x008fe200078e02ff */
[C---:B------:R-:W-:Y:S01]  /*0130*/  LEA R4, R2.reuse, UR5, 0x2 ;  /* 0x0000000502047c11 */ /* 0x040fe2000f8e10ff */
[----:B----4-:R-:W-:Y:S01]  /*0140*/  IMAD.WIDE.U32 R10, R2, 0x4, R10 ;  /* 0x00000004020a7825 */ /* 0x010fe200078e000a */
[----:B--2---:R-:W-:Y:S06]  /*0150*/  @!P0 BRA `(.L_x_0) ;  /* 0x0000000800548947 */ /* 0x004fec0003800000 */
[----:B------:R-:W0:Y:S01]  /*0160*/  LDC.64 R12, c[0x0][0x388] ;  /* 0x0000e200ff0c7b82 */ /* 0x000e220000000a00 */
[----:B------:R-:W-:Y:S01]  /*0170*/  SHF.R.S32.HI R6, RZ, 0x1f, R3 ;  /* 0x0000001fff067819 */ /* 0x000fe20000011403 */
[----:B------:R-:W-:Y:S01]  /*0180*/  IMAD.MOV.U32 R7, RZ, RZ, 0x1 ;  /* 0x00000001ff077424 */ /* 0x000fe200078e00ff */
[----:B------:R-:W1:Y:S01]  /*0190*/  LDCU.64 UR10, c[0x0][0x388] ;  /* 0x00007100ff0a77ac */ /* 0x000e620008000a00 */
[----:B------:R-:W2:Y:S05]  /*01a0*/  LDCU.128 UR12, c[0x0][0x390] ;  /* 0x00007200ff0c77ac */ /* 0x000eaa0008000c00 */
.L_x_1:
[----:B------:R-:W-:Y:S01]  /*01b0*/  IMAD.SHL.U32 R26, R7, 0x200, RZ ;  /* 0x00000200071a7824 */ /* 0x000fe200078e00ff */
[----:B------:R-:W3:Y:S03]  /*01c0*/  LDC.64 R16, c[0x0][0x390] ;  /* 0x0000e400ff107b82 */ /* 0x000ee60000000a00 */
[C---:B------:R-:W-:Y:S01]  /*01d0*/  IMAD.IADD R27, R26.reuse, 0x1, R2 ;  /* 0x000000011a1b7824 */ /* 0x040fe200078e0202 */
[----:B0-----:R-:W-:-:S03]  /*01e0*/  IADD3 R19, P0, PT, R26, R3, RZ ;  /* 0x000000031a137210 */ /* 0x001fc60007f1e0ff */
[----:B0-----:R-:W-:Y:S01]  /*01f0*/  IMAD.WIDE.U32 R22, R27, 0x4, R12 ;  /* 0x000000041b167825 */ /* 0x001fe200078e000c */
[----:B------:R-:W0:Y:S01]  /*0200*/  LDC.64 R14, c[0x0][0x398] ;  /* 0x0000e600ff0e7b82 */ /* 0x000e220000000a00 */
[----:B------:R-:W-:Y:S02]  /*0210*/  LEA.HI.X.SX32 R8, R26, R6, 0x1, P0 ;  /* 0x000000061a087211 */ /* 0x000fe400000f0eff */
[C---:B------:R-:W-:Y:S02]  /*0220*/  IMAD.SHL.U32 R18, R19.reuse, 0x4, RZ ;  /* 0x0000000413127824 */ /* 0x040fe400078e00ff */
[----:B------:R-:W-:Y:S01]  /*0230*/  SHF.L.U64.HI R19, R19, 0x2, R8 ;  /* 0x0000000213137819 */ /* 0x000fe20000010208 */
[----:B------:R4:W5:Y:S02]  /*0240*/  LDG.E R22, desc[UR8][R22.64] ;  /* 0x0000000816167981 */ /* 0x000964000c1e1900 */
[C---:B-1----:R-:W-:Y:S02]  /*0250*/  IADD3 R20, P0, PT, R18.reuse, UR10, RZ ;  /* 0x0000000a12147c10 */ /* 0x042fe4000ff1e0ff */
[----:B--2---:R-:W-:-:S02]  /*0260*/  IADD3 R8, P1, PT, R18, UR14, RZ ;  /* 0x0000000e12087c10 */ /* 0x004fc4000ff3e0ff */
[----:B------:R-:W-:Y:S02]  /*0270*/  IADD3 R18, P2, PT, R18, UR12, RZ ;  /* 0x0000000c12127c10 */ /* 0x000fe4000ff5e0ff */
[C---:B------:R-:W-:Y:S02]  /*0280*/  IADD3.X R21, PT, PT, R19.reuse, UR11, RZ, P0, !PT ;  /* 0x0000000b13157c10 */ /* 0x040fe400087fe4ff */
[C---:B------:R-:W-:Y:S02]  /*0290*/  IADD3.X R9, PT, PT, R19.reuse, UR15, RZ, P1, !PT ;  /* 0x0000000f13097c10 */ /* 0x040fe40008ffe4ff */
[----:B------:R-:W-:Y:S01]  /*02a0*/  IADD3.X R19, PT, PT, R19, UR13, RZ, P2, !PT ;  /* 0x0000000d13137c10 */ /* 0x000fe200097fe4ff */
[C---:B---3--:R-:W-:Y:S01]  /*02b0*/  IMAD.WIDE.U32 R24, R27.reuse, 0x4, R16 ;  /* 0x000000041b187825 */ /* 0x048fe200078e0010 */
[----:B------:R-:W5:Y:S04]  /*02c0*/  LDG.E R21, desc[UR8][R20.64+-0x4] ;  /* 0xfffffc0814157981 */ /* 0x000f68000c1e1900 */
[----:B------:R1:W2:Y:S01]  /*02d0*/  LDG.E R9, desc[UR8][R8.64+-0x4] ;  /* 0xfffffc0808097981 */ /* 0x0002a2000c1e1900 */
[----:B0-----:R-:W-:-:S03]  /*02e0*/  IMAD.WIDE.U32 R28, R27, 0x4, R14 ;  /* 0x000000041b1c7825 */ /* 0x001fc600078e000e */
[----:B------:R-:W3:Y:S04]  /*02f0*/  LDG.E R19, desc[UR8][R18.64+-0x4] ;  /* 0xfffffc0812137981 */ /* 0x000ee8000c1e1900 */
[----:B------:R0:W3:Y:S04]  /*0300*/  LDG.E R25, desc[UR8][R24.64] ;  /* 0x0000000818197981 */ /* 0x0000e8000c1e1900 */
[----:B------:R0:W3:Y:S01]  /*0310*/  LDG.E R28, desc[UR8][R28.64] ;  /* 0x000000081c1c7981 */ /* 0x0000e2000c1e1900 */
[----:B------:R-:W-:Y:S02]  /*0320*/  UMOV UR4, 0x400 ;  /* 0x0000040000047882 */ /* 0x000fe40000000000 */
[----:B------:R-:W-:Y:S01]  /*0330*/  ULEA UR4, UR6, UR4, 0x18 ;  /* 0x0000000406047291 */ /* 0x000fe2000f8ec0ff */
[----:B----4-:R-:W-:-:S05]  /*0340*/  VIADD R23, R26, 0x200 ;  /* 0x000002001a177836 */ /* 0x010fca0000000000 */
[----:B-1----:R-:W-:-:S05]  /*0350*/  LEA R8, R2, UR4, 0x2 ;  /* 0x0000000402087c11 */ /* 0x002fca000f8e10ff */
[C---:B0-----:R-:W-:Y:S02]  /*0360*/  IMAD R24, R7.reuse, 0x800, R8 ;  /* 0x0000080007187824 */ /* 0x041fe400078e0208 */
[----:B------:R-:W-:Y:S02]  /*0370*/  IMAD R29, R7, 0x800, R4 ;  /* 0x00000800071d7824 */ /* 0x000fe400078e0204 */
[----:B-----5:R-:W-:Y:S01]  /*0380*/  IMAD.IADD R26, R21, 0x1, R22 ;  /* 0x00000001151a7824 */ /* 0x020fe200078e0216 */
[-C--:B--2---:R-:W-:Y:S02]  /*0390*/  SHF.L.U32 R21, R9, R22.reuse, RZ ;  /* 0x0000001609157219 */ /* 0x084fe400000006ff */
[----:B------:R-:W-:Y:S02]  /*03a0*/  IADD3 R9, P0, PT, R23, R3, RZ ;  /* 0x0000000317097210 */ /* 0x000fe40007f1e0ff */
[----:B---3--:R-:W-:Y:S02]  /*03b0*/  SHF.L.U32 R22, R19, R22, RZ ;  /* 0x0000001613167219 */ /* 0x008fe400000006ff */
[----:B------:R-:W-:Y:S01]  /*03c0*/  LEA.HI.X.SX32 R18, R23, R6, 0x1, P0 ;  /* 0x0000000617127211 */ /* 0x000fe200000f0eff */
[----:B------:R-:W-:Y:S01]  /*03d0*/  IMAD.SHL.U32 R8, R9, 0x4, RZ ;  /* 0x0000000409087824 */ /* 0x000fe200078e00ff */
[----:B------:R-:W-:-:S02]  /*03e0*/  LOP3.LUT R22, R25, R22, R28, 0xf4, !PT ;  /* 0x0000001619167212 */ /* 0x000fc400078ef41c */
[----:B------:R-:W-:Y:S02]  /*03f0*/  LOP3.LUT R25, R21, R28, RZ, 0xfc, !PT ;  /* 0x0000001c15197212 */ /* 0x000fe400078efcff */
[----:B------:R-:W-:Y:S02]  /*0400*/  SHF.L.U64.HI R9, R9, 0x2, R18 ;  /* 0x0000000209097819 */ /* 0x000fe40000010212 */
[----:B------:R-:W-:Y:S02]  /*0410*/  IADD3 R23, PT, PT, R26, R22, R25 ;  /* 0x000000161a177210 */ /* 0x000fe40007ffe019 */
[C---:B------:R-:W-:Y:S02]  /*0420*/  IADD3 R18, P1, PT, R8.reuse, UR14, RZ ;  /* 0x0000000e08127c10 */ /* 0x040fe4000ff3e0ff */
[----:B------:R-:W-:Y:S01]  /*0430*/  IADD3 R20, P0, PT, R8, UR10, RZ ;  /* 0x0000000a08147c10 */ /* 0x000fe2000ff1e0ff */
[----:B------:R0:W-:Y:S01]  /*0440*/  STG.E desc[UR8][R10.64], R23 ;  /* 0x000000170a007986 */ /* 0x0001e2000c101908 */
[----:B------:R-:W-:-:S02]  /*0450*/  IADD3.X R19, PT, PT, R9, UR15, RZ, P1, !PT ;  /* 0x0000000f09137c10 */ /* 0x000fc40008ffe4ff */
[----:B------:R-:W-:Y:S01]  /*0460*/  IADD3.X R21, PT, PT, R9, UR11, RZ, P0, !PT ;  /* 0x0000000b09157c10 */ /* 0x000fe200087fe4ff */
[----:B------:R1:W-:Y:S01]  /*0470*/  STS [R24], R26 ;  /* 0x0000001a18007388 */ /* 0x0003e20000000800 */
[----:B------:R-:W-:Y:S01]  /*0480*/  IADD3 R8, P0, PT, R8, UR12, RZ ;  /* 0x0000000c08087c10 */ /* 0x000fe2000ff1e0ff */
[----:B0-----:R-:W-:Y:S02]  /*0490*/  VIADD R23, R27, 0x200 ;  /* 0x000002001b177836 */ /* 0x001fe40000000000 */
[----:B------:R-:W2:Y:S01]  /*04a0*/  LDG.E R20, desc[UR8][R20.64+-0x4] ;  /* 0xfffffc0814147981 */ /* 0x000ea2000c1e1900 */
[----:B------:R-:W-:-:S03]  /*04b0*/  IADD3.X R9, PT, PT, R9, UR13, RZ, P0, !PT ;  /* 0x0000000d09097c10 */ /* 0x000fc600087fe4ff */
[----:B-1----:R0:W3:Y:S04]  /*04c0*/  LDG.E R26, desc[UR8][R18.64+-0x4] ;  /* 0xfffffc08121a7981 */ /* 0x0020e8000c1e1900 */
[----:B------:R1:W-:Y:S04]  /*04d0*/  STS [R29], R22 ;  /* 0x000000161d007388 */ /* 0x0003e80000000800 */
[----:B------:R4:W5:Y:S01]  /*04e0*/  LDG.E R8, desc[UR8][R8.64+-0x4] ;  /* 0xfffffc0808087981 */ /* 0x000962000c1e1900 */
[----:B0-----:R-:W-:-:S04]  /*04f0*/  IMAD.WIDE.U32 R18, R23, 0x4, R12 ;  /* 0x0000000417127825 */ /* 0x001fc800078e000c */
[C---:B-1----:R-:W-:Y:S02]  /*0500*/  IMAD.WIDE.U32 R28, R23.reuse, 0x4, R14 ;  /* 0x00000004171c7825 */ /* 0x042fe400078e000e */
[----:B------:R0:W5:Y:S02]  /*0510*/  LDG.E R19, desc[UR8][R18.64] ;  /* 0x0000000812137981 */ /* 0x000164000c1e1900 */
[----:B------:R-:W-:Y:S02]  /*0520*/  IMAD.WIDE.U32 R22, R23, 0x4, R16 ;  /* 0x0000000417167825 */ /* 0x000fe400078e0010 */
[----:B------:R2:W3:Y:S04]  /*0530*/  LDG.E R28, desc[UR8][R28.64] ;  /* 0x000000081c1c7981 */ /* 0x0004e8000c1e1900 */
[----:B------:R-:W3:Y:S01]  /*0540*/  LDG.E R23, desc[UR8][R22.64] ;  /* 0x0000000816177981 */ /* 0x000ee2000c1e1900 */
[----:B----4-:R-:W-:-:S04]  /*0550*/  IMAD.SHL.U32 R9, R7, 0x200, RZ ;  /* 0x0000020007097824 */ /* 0x010fc800078e00ff */
[----:B0-----:R-:W-:Y:S02]  /*0560*/  VIADD R18, R9, 0x400 ;  /* 0x0000040009127836 */ /* 0x001fe40000000000 */
[----:B------:R-:W-:-:S05]  /*0570*/  IMAD R21, R7, 0x800, R5 ;  /* 0x0000080007157824 */ /* 0x000fca00078e0205 */
[----:B------:R0:W-:Y:S02]  /*0580*/  STS [R21], R25 ;  /* 0x0000001915007388 */ /* 0x0001e40000000800 */
[----:B0-----:R-:W-:Y:S02]  /*0590*/  IMAD R21, R7, 0x800, R4 ;  /* 0x0000080007157824 */ /* 0x001fe400078e0204 */
[----:B------:R-:W-:Y:S01]  /*05a0*/  VIADD R25, R27, 0x400 ;  /* 0x000004001b197836 */ /* 0x000fe20000000000 */
[----:B-----5:R-:W-:Y:S01]  /*05b0*/  SHF.L.U32 R9, R8, R19, RZ ;  /* 0x0000001308097219 */ /* 0x020fe200000006ff */
[----:B--2---:R-:W-:Y:S01]  /*05c0*/  IMAD.IADD R29, R20, 0x1, R19 ;  /* 0x00000001141d7824 */ /* 0x004fe200078e0213 */
[----:B------:R-:W-:Y:S02]  /*05d0*/  IADD3 R8, P0, PT, R18, R3, RZ ;  /* 0x0000000312087210 */ /* 0x000fe40007f1e0ff */
[----:B---3--:R-:W-:Y:S02]  /*05e0*/  SHF.L.U32 R19, R26, R19, RZ ;  /* 0x000000131a137219 */ /* 0x008fe400000006ff */
[----:B------:R-:W-:-:S02]  /*05f0*/  LOP3.LUT R26, R23, R9, R28, 0xf4, !PT ;  /* 0x00000009171a7212 */ /* 0x000fc400078ef41c */
[----:B------:R-:W-:Y:S01]  /*0600*/  LEA.HI.X.SX32 R9, R18, R6, 0x1, P0 ;  /* 0x0000000612097211 */ /* 0x000fe200000f0eff */
[C---:B------:R-:W-:Y:S01]  /*0610*/  IMAD.SHL.U32 R18, R8.reuse, 0x4, RZ ;  /* 0x0000000408127824 */ /* 0x040fe200078e00ff */
[----:B------:R-:W-:Y:S02]  /*0620*/  LOP3.LUT R23, R19, R28, RZ, 0xfc, !PT ;  /* 0x0000001c13177212 */ /* 0x000fe400078efcff */
[----:B------:R-:W-:Y:S02]  /*0630*/  SHF.L.U64.HI R19, R8, 0x2, R9 ;  /* 0x0000000208137819 */ /* 0x000fe40000010209 */
[C---:B------:R-:W-:Y:S01]  /*0640*/  IADD3 R20, P0, PT, R18.reuse, UR10, RZ ;  /* 0x0000000a12147c10 */ /* 0x040fe2000ff1e0ff */
[----:B------:R0:W-:Y:S01]  /*0650*/  STS [R24+0x800], R29 ;  /* 0x0008001d18007388 */ /* 0x0001e20000000800 */
[----:B------:R-:W-:Y:S02]  /*0660*/  IADD3 R9, PT, PT, R29, R26, R23 ;  /* 0x0000001a1d097210 */ /* 0x000fe40007ffe017 */
[----:B------:R-:W-:Y:S01]  /*0670*/  IADD3 R8, P1, PT, R18, UR14, RZ ;  /* 0x0000000e12087c10 */ /* 0x000fe2000ff3e0ff */
[----:B------:R1:W-:Y:S04]  /*0680*/  STS [R21+0x800], R26 ;  /* 0x0008001a15007388 */ /* 0x0003e80000000800 */
[----:B------:R2:W-:Y:S01]  /*0690*/  STG.E desc[UR8][R10.64], R9 ;  /* 0x000000090a007986 */ /* 0x0005e2000c101908 */
[----:B0-----:R-:W-:Y:S01]  /*06a0*/  IMAD.WIDE.U32 R28, R25, 0x4, R12 ;  /* 0x00000004191c7825 */ /* 0x001fe200078e000c */
[----:B-1----:R-:W-:-:S04]  /*06b0*/  IADD3.X R21, PT, PT, R19, UR11, RZ, P0, !PT ;  /* 0x0000000b13157c10 */ /* 0x002fc800087fe4ff */
[----:B------:R0:W3:Y:S01]  /*06c0*/  LDG.E R26, desc[UR8][R28.64] ;  /* 0x000000081c1a7981 */ /* 0x0000e2000c1e1900 */
[----:B------:R-:W-:-:S03]  /*06d0*/  IADD3 R18, P0, PT, R18, UR12, RZ ;  /* 0x0000000c12127c10 */ /* 0x000fc6000ff1e0ff */
[----:B------:R1:W3:Y:S01]  /*06e0*/  LDG.E R22, desc[UR8][R20.64+-0x4] ;  /* 0xfffffc0814167981 */ /* 0x0002e2000c1e1900 */
[C---:B--2---:R-:W-:Y:S02]  /*06f0*/  IADD3.X R9, PT, PT, R19.reuse, UR15, RZ, P1, !PT ;  /* 0x0000000f13097c10 */ /* 0x044fe40008ffe4ff */
[----:B------:R-:W-:Y:S01]  /*0700*/  IADD3.X R19, PT, PT, R19, UR13, RZ, P0, !PT ;  /* 0x0000000d13137c10 */ /* 0x000fe200087fe4ff */
[C---:B0-----:R-:W-:Y:S02]  /*0710*/  IMAD.WIDE.U32 R28, R25.reuse, 0x4, R16 ;  /* 0x00000004191c7825 */ /* 0x041fe400078e0010 */
[----:B------:R0:W2:Y:S02]  /*0720*/  LDG.E R8, desc[UR8][R8.64+-0x4] ;  /* 0xfffffc0808087981 */ /* 0x0000a4000c1e1900 */
[----:B-1----:R-:W-:Y:S02]  /*0730*/  IMAD.WIDE.U32 R20, R25, 0x4, R14 ;  /* 0x0000000419147825 */ /* 0x002fe400078e000e */
[----:B------:R1:W4:Y:S04]  /*0740*/  LDG.E R18, desc[UR8][R18.64+-0x4] ;  /* 0xfffffc0812127981 */ /* 0x000328000c1e1900 */
[----:B------:R5:W4:Y:S04]  /*0750*/  LDG.E R25, desc[UR8][R20.64] ;  /* 0x0000000814197981 */ /* 0x000b28000c1e1900 */
[----:B------:R-:W4:Y:S01]  /*0760*/  LDG.E R28, desc[UR8][R28.64] ;  /* 0x000000081c1c7981 */ /* 0x000f22000c1e1900 */
[----:B0-----:R-:W-:-:S04]  /*0770*/  IMAD.SHL.U32 R9, R7, 0x200, RZ ;  /* 0x0000020007097824 */ /* 0x001fc800078e00ff */
[----:B------:R-:W-:-:S05]  /*0780*/  VIADD R9, R9, 0x600 ;  /* 0x0000060009097836 */ /* 0x000fca0000000000 */
[----:B-1----:R-:W-:-:S04]  /*0790*/  IADD3 R19, P0, PT, R9, R3, RZ ;  /* 0x0000000309137210 */ /* 0x002fc80007f1e0ff */
[----:B-----5:R-:W-:Y:S01]  /*07a0*/  LEA.HI.X.SX32 R20, R9, R6, 0x1, P0 ;  /* 0x0000000609147211 */ /* 0x020fe200000f0eff */
[----:B------:R-:W-:-:S04]  /*07b0*/  VIADD R27, R27, 0x600 ;  /* 0x000006001b1b7836 */ /* 0x000fc80000000000 */
[----:B------:R-:W-:-:S04]  /*07c0*/  IMAD.WIDE.U32 R16, R27, 0x4, R16 ;  /* 0x000000041b107825 */ /* 0x000fc800078e0010 */
[----:B------:R-:W-:-:S04]  /*07d0*/  IMAD.WIDE.U32 R14, R27, 0x4, R14 ;  /* 0x000000041b0e7825 */ /* 0x000fc800078e000e */
[----:B---3--:R-:W-:Y:S01]  /*07e0*/  IMAD.IADD R9, R22, 0x1, R26 ;  /* 0x0000000116097824 */ /* 0x008fe200078e021a */
[-C--:B--2---:R-:W-:Y:S02]  /*07f0*/  SHF.L.U32 R8, R8, R26.reuse, RZ ;  /* 0x0000001a08087219 */ /* 0x084fe400000006ff */
[----:B----4-:R-:W-:Y:S02]  /*0800*/  SHF.L.U32 R22, R18, R26, RZ ;  /* 0x0000001a12167219 */ /* 0x010fe400000006ff */
[C---:B------:R-:W-:Y:S01]  /*0810*/  SHF.L.U64.HI R18, R19.reuse, 0x2, R20 ;  /* 0x0000000213127819 */ /* 0x040fe20000010214 */
[----:B------:R-:W-:Y:S01]  /*0820*/  IMAD.SHL.U32 R19, R19, 0x4, RZ ;  /* 0x0000000413137824 */ /* 0x000fe200078e00ff */
[----:B------:R-:W-:Y:S02]  /*0830*/  LOP3.LUT R8, R8, R25, RZ, 0xfc, !PT ;  /* 0x0000001908087212 */ /* 0x000fe400078efcff */
[----:B------:R-:W-:Y:S02]  /*0840*/  LOP3.LUT R22, R28, R22, R25, 0xf4, !PT ;  /* 0x000000161c167212 */ /* 0x000fe400078ef419 */
[----:B------:R-:W-:-:S02]  /*0850*/  IADD3 R28, P0, PT, R19, UR10, RZ ;  /* 0x0000000a131c7c10 */ /* 0x000fc4000ff1e0ff */
[----:B------:R-:W-:Y:S02]  /*0860*/  IADD3 R25, PT, PT, R9, R22, R8 ;  /* 0x0000001609197210 */ /* 0x000fe40007ffe008 */
[----:B------:R-:W-:-:S03]  /*0870*/  IADD3.X R29, PT, PT, R18, UR11, RZ, P0, !PT ;  /* 0x0000000b121d7c10 */ /* 0x000fc600087fe4ff */
[----:B------:R0:W-:Y:S04]  /*0880*/  STG.E desc[UR8][R10.64], R25 ;  /* 0x000000190a007986 */ /* 0x0001e8000c101908 */
[----:B------:R-:W2:Y:S04]  /*0890*/  LDG.E R14, desc[UR8][R14.64] ;  /* 0x000000080e0e7981 */ /* 0x000ea8000c1e1900 */
[----:B------:R-:W2:Y:S04]  /*08a0*/  LDG.E R16, desc[UR8][R16.64] ;  /* 0x0000000810107981 */ /* 0x000ea8000c1e1900 */
[----:B0-----:R0:W3:Y:S02]  /*08b0*/  LDG.E R25, desc[UR8][R28.64+-0x4] ;  /* 0xfffffc081c197981 */ /* 0x0010e4000c1e1900 */
[----:B0-----:R-:W-:-:S04]  /*08c0*/  IADD3 R28, P0, PT, R19, UR14, RZ ;  /* 0x0000000e131c7c10 */ /* 0x001fc8000ff1e0ff */
[----:B------:R-:W-:Y:S02]  /*08d0*/  IADD3.X R29, PT, PT, R18, UR15, RZ, P0, !PT ;  /* 0x0000000f121d7c10 */ /* 0x000fe400087fe4ff */
[----:B------:R-:W-:-:S03]  /*08e0*/  IADD3 R20, P0, PT, R19, UR12, RZ ;  /* 0x0000000c13147c10 */ /* 0x000fc6000ff1e0ff */
[----:B------:R-:W4:Y:S01]  /*08f0*/  LDG.E R26, desc[UR8][R28.64+-0x4] ;  /* 0xfffffc081c1a7981 */ /* 0x000f22000c1e1900 */
[----:B------:R-:W-:Y:S01]  /*0900*/  IADD3.X R21, PT, PT, R18, UR13, RZ, P0, !PT ;  /* 0x0000000d12157c10 */ /* 0x000fe200087fe4ff */
[----:B------:R-:W-:-:S04]  /*0910*/  IMAD.WIDE.U32 R18, R27, 0x4, R12 ;  /* 0x000000041b127825 */ /* 0x000fc800078e000c */
[----:B------:R0:W5:Y:S04]  /*0920*/  LDG.E R20, desc[UR8][R20.64+-0x4] ;  /* 0xfffffc0814147981 */ /* 0x000168000c1e1900 */
[----:B------:R1:W5:Y:S01]  /*0930*/  LDG.E R19, desc[UR8][R18.64] ;  /* 0x0000000812137981 */ /* 0x000362000c1e1900 */
[C---:B0-----:R-:W-:Y:S02]  /*0940*/  IMAD R21, R7.reuse, 0x800, R4 ;  /* 0x0000080007157824 */ /* 0x041fe400078e0204 */
[----:B-1----:R-:W-:-:S05]  /*0950*/  IMAD R18, R7, 0x800, R5 ;  /* 0x0000080007127824 */ /* 0x002fca00078e0205 */
[----:B------:R0:W-:Y:S04]  /*0960*/  STS [R18+0x800], R23 ;  /* 0x0008001712007388 */ /* 0x0001e80000000800 */
[----:B------:R0:W-:Y:S04]  /*0970*/  STS [R24+0x1000], R9 ;  /* 0x0010000918007388 */ /* 0x0001e80000000800 */
[----:B------:R0:W-:Y:S01]  /*0980*/  STS [R21+0x1000], R22 ;  /* 0x0010001615007388 */ /* 0x0001e20000000800 */
[----:B------:R-:W-:Y:S02]  /*0990*/  LOP3.LUT R17, R0, 0x7ffffffc, RZ, 0xc0, !PT ;  /* 0x7ffffffc00117812 */ /* 0x000fe400078ec0ff */
[-C--:B-----5:R-:W-:Y:S01]  /*09a0*/  SHF.L.U32 R29, R20, R19.reuse, RZ ;  /* 0x00000013141d7219 */ /* 0x0a0fe200000006ff */
[----:B---3--:R-:W-:Y:S01]  /*09b0*/  IMAD.IADD R25, R25, 0x1, R19 ;  /* 0x0000000119197824 */ /* 0x008fe200078e0213 */
[----:B----4-:R-:W-:Y:S01]  /*09c0*/  SHF.L.U32 R27, R26, R19, RZ ;  /* 0x000000131a1b7219 */ /* 0x010fe200000006ff */
[----:B------:R-:W-:Y:S01]  /*09d0*/  IMAD R19, R7, 0x800, R5 ;  /* 0x0000080007137824 */ /* 0x000fe200078e0205 */
[----:B--2---:R-:W-:-:S02]  /*09e0*/  LOP3.LUT R29, R16, R29, R14, 0xf4, !PT ;  /* 0x0000001d101d7212 */ /* 0x004fc400078ef40e */
[----:B------:R-:W-:Y:S02]  /*09f0*/  LOP3.LUT R20, R27, R14, RZ, 0xfc, !PT ;  /* 0x0000000e1b147212 */ /* 0x000fe400078efcff */
[----:B------:R0:W-:Y:S01]  /*0a00*/  STS [R19+0x1000], R8 ;  /* 0x0010000813007388 */ /* 0x0001e20000000800 */
[----:B------:R-:W-:-:S03]  /*0a10*/  VIADD R14, R7, 0x3 ;  /* 0x00000003070e7836 */ /* 0x000fc60000000000 */
[----:B------:R0:W-:Y:S04]  /*0a20*/  STS [R24+0x1800], R25 ;  /* 0x0018001918007388 */ /* 0x0001e80000000800 */
[----:B------:R0:W-:Y:S04]  /*0a30*/  STS [R21+0x1800], R29 ;  /* 0x0018001d15007388 */ /* 0x0001e80000000800 */
[----:B------:R0:W-:Y:S01]  /*0a40*/  STS [R19+0x1800], R20 ;  /* 0x0018001413007388 */ /* 0x0001e20000000800 */
[----:B------:R-:W-:Y:S02]  /*0a50*/  ISETP.NE.AND P0, PT, R14, R17, PT ;  /* 0x000000110e00720c */ /* 0x000fe40003f05270 */
[----:B------:R-:W-:Y:S01]  /*0a60*/  IADD3 R15, PT, PT, R25, R29, R20 ;  /* 0x0000001d190f7210 */ /* 0x000fe20007ffe014 */
[----:B------:R-:W-:-:S04]  /*0a70*/  VIADD R7, R7, 0x4 ;  /* 0x0000000407077836 */ /* 0x000fc80000000000 */
[----:B------:R0:W-:Y:S06]  /*0a80*/  STG.E desc[UR8][R10.64], R15 ;  /* 0x0000000f0a007986 */ /* 0x0001ec000c101908 */
[----:B------:R-:W-:Y:S05]  /*0a90*/  @P0 BRA `(.L_x_1) ;  /* 0xfffffff400c40947 */ /* 0x000fea000383ffff */
[----:B0-----:R-:W-:-:S07]  /*0aa0*/  IMAD.MOV.U32 R18, RZ, RZ, R7 ;  /* 0x000000ffff127224 */ /* 0x001fce00078e0007 */
.L_x_0:
[----:B------:R-:W-:-:S04]  /*0ab0*/  LOP3.LUT R6, R0, 0x3, RZ, 0xc0, !PT ;  /* 0x0000000300067812 */ /* 0x000fc800078ec0ff */
[----:B------:R-:W-:-:S13]  /*0ac0*/  ISETP.NE.AND P0, PT, R6, RZ, PT ;  /* 0x000000ff0600720c */ /* 0x000fda0003f05270 */
[----:B------:R-:W-:Y:S05]  /*0ad0*/  @!P0 EXIT ;  /* 0x000000000000894d */ /* 0x000fea0003800000 */
[----:B------:R-:W-:Y:S01]  /*0ae0*/  ISETP.NE.AND P1, PT, R6, 0x1, PT ;  /* 0x000000010600780c */ /* 0x000fe20003f25270 */
[----:B------:R-:W-:Y:S01]  /*0af0*/  UMOV UR4, 0x400 ;  /* 0x0000040000047882 */ /* 0x000fe20000000000 */
[----:B------:R-:W-:-:S04]  /*0b00*/  LOP3.LUT R0, R0, 0x1, RZ, 0xc0, !PT ;  /* 0x0000000100007812 */ /* 0x000fc800078ec0ff */
[----:B------:R-:W-:-:S07]  /*0b10*/  ISETP.NE.U32.AND P0, PT, R0, 0x1, PT ;  /* 0x000000010000780c */ /* 0x000fce0003f05070 */
[----:B------:R-:W-:Y:S06]  /*0b20*/  @!P1 BRA `(.L_x_2) ;  /* 0x0000000400289947 */ /* 0x000fec0003800000 */
[----:B------:R-:W0:Y:S01]  /*0b30*/  LDC.64 R20, c[0x0][0x388] ;  /* 0x0000e200ff147b82 */ /* 0x000e220000000a00 */
[----:B------:R-:W1:Y:S01]  /*0b40*/  LDCU.128 UR12, c[0x0][0x390] ;  /* 0x00007200ff0c77ac */ /* 0x000e620008000c00 */
[----:B------:R-:W-:Y:S01]  /*0b50*/  IMAD.SHL.U32 R0, R18, 0x200, RZ ;  /* 0x0000020012007824 */ /* 0x000fe200078e00ff */
[----:B------:R-:W-:Y:S01]  /*0b60*/  SHF.R.S32.HI R19, RZ, 0x1f, R3 ;  /* 0x0000001fff137819 */ /* 0x000fe20000011403 */
[----:B------:R-:W2:Y:S03]  /*0b70*/  LDCU.64 UR10, c[0x0][0x388] ;  /* 0x00007100ff0a77ac */ /* 0x000ea60008000a00 */
[C---:B------:R-:W-:Y:S01]  /*0b80*/  IADD3 R6, P1, PT, R0.reuse, R3, RZ ;  /* 0x0000000300067210 */ /* 0x040fe20007f3e0ff */
[----:B------:R-:W3:Y:S03]  /*0b90*/  LDC.64 R16, c[0x0][0x390] ;  /* 0x0000e400ff107b82 */ /* 0x000ee60000000a00 */
[----:B------:R-:W-:Y:S01]  /*0ba0*/  LEA.HI.X.SX32 R7, R0, R19, 0x1, P1 ;  /* 0x0000001300077211 */ /* 0x000fe200008f0eff */
[----:B------:R-:W-:-:S03]  /*0bb0*/  IMAD.SHL.U32 R8, R6, 0x4, RZ ;  /* 0x0000000406087824 */ /* 0x000fc600078e00ff */
[----:B------:R-:W-:Y:S01]  /*0bc0*/  SHF.L.U64.HI R6, R6, 0x2, R7 ;  /* 0x0000000206067819 */ /* 0x000fe20000010207 */
[----:B------:R-:W4:Y:S01]  /*0bd0*/  LDC.64 R14, c[0x0][0x398] ;  /* 0x0000e600ff0e7b82 */ /* 0x000f220000000a00 */
[----:B------:R-:W-:Y:S01]  /*0be0*/  IMAD.IADD R7, R0, 0x1, R2 ;  /* 0x0000000100077824 */ /* 0x000fe200078e0202 */
[C---:B-1----:R-:W-:Y:S02]  /*0bf0*/  IADD3 R12, P1, PT, R8.reuse, UR14, RZ ;  /* 0x0000000e080c7c10 */ /* 0x042fe4000ff3e0ff */
[----:B------:R-:W-:Y:S02]  /*0c00*/  IADD3 R22, P2, PT, R8, UR12, RZ ;  /* 0x0000000c08167c10 */ /* 0x000fe4000ff5e0ff */
[----:B------:R-:W-:Y:S01]  /*0c10*/  IADD3.X R13, PT, PT, R6, UR15, RZ, P1, !PT ;  /* 0x0000000f060d7c10 */ /* 0x000fe20008ffe4ff */
[C---:B0-----:R-:W-:Y:S01]  /*0c20*/  IMAD.WIDE.U32 R24, R7.reuse, 0x4, R20 ;  /* 0x0000000407187825 */ /* 0x041fe200078e0014 */
[----:B--2---:R-:W-:Y:S02]  /*0c30*/  IADD3 R8, P1, PT, R8, UR10, RZ ;  /* 0x0000000a08087c10 */ /* 0x004fe4000ff3e0ff */
[C---:B------:R-:W-:Y:S01]  /*0c40*/  IADD3.X R23, PT, PT, R6.reuse, UR13, RZ, P2, !PT ;  /* 0x0000000d06177c10 */ /* 0x040fe200097fe4ff */
[----:B------:R0:W2:Y:S01]  /*0c50*/  LDG.E R12, desc[UR8][R12.64+-0x4] ;  /* 0xfffffc080c0c7981 */ /* 0x0000a2000c1e1900 */
[----:B------:R-:W-:Y:S01]  /*0c60*/  IADD3.X R9, PT, PT, R6, UR11, RZ, P1, !PT ;  /* 0x0000000b06097c10 */ /* 0x000fe20008ffe4ff */
[----:B---3--:R-:W-:-:S02]  /*0c70*/  IMAD.WIDE.U32 R26, R7, 0x4, R16 ;  /* 0x00000004071a7825 */ /* 0x008fc400078e0010 */
[----:B------:R-:W2:Y:S04]  /*0c80*/  LDG.E R25, desc[UR8][R24.64] ;  /* 0x0000000818197981 */ /* 0x000ea8000c1e1900 */
[----:B------:R-:W3:Y:S01]  /*0c90*/  LDG.E R22, desc[UR8][R22.64+-0x4] ;  /* 0xfffffc0816167981 */ /* 0x000ee2000c1e1900 */
[----:B----4-:R-:W-:-:S03]  /*0ca0*/  IMAD.WIDE.U32 R28, R7, 0x4, R14 ;  /* 0x00000004071c7825 */ /* 0x010fc600078e000e */
[----:B------:R-:W4:Y:S04]  /*0cb0*/  LDG.E R8, desc[UR8][R8.64+-0x4] ;  /* 0xfffffc0808087981 */ /* 0x000f28000c1e1900 */
[----:B------:R-:W5:Y:S04]  /*0cc0*/  LDG.E R26, desc[UR8][R26.64] ;  /* 0x000000081a1a7981 */ /* 0x000f68000c1e1900 */
[----:B------:R-:W5:Y:S01]  /*0cd0*/  LDG.E R29, desc[UR8][R28.64] ;  /* 0x000000081c1d7981 */ /* 0x000f62000c1e1900 */
[----:B------:R-:W-:-:S05]  /*0ce0*/  VIADD R0, R0, 0x200 ;  /* 0x0000020000007836 */ /* 0x000fca0000000000 */
[----:B------:R-:W-:-:S04]  /*0cf0*/  IADD3 R6, P1, PT, R0, R3, RZ ;  /* 0x0000000300067210 */ /* 0x000fc80007f3e0ff */
[----:B0-----:R-:W-:-:S04]  /*0d00*/  LEA.HI.X.SX32 R13, R0, R19, 0x1, P1 ;  /* 0x00000013000d7211 */ /* 0x001fc800008f0eff */
[----:B------:R-:W-:Y:S02]  /*0d10*/  SHF.L.U64.HI R13, R6, 0x2, R13 ;  /* 0x00000002060d7819 */ /* 0x000fe4000001020d */
[-C--:B--2---:R-:W-:Y:S01]  /*0d20*/  SHF.L.U32 R0, R12, R25.reuse, RZ ;  /* 0x000000190c007219 */ /* 0x084fe200000006ff */
[----:B------:R-:W-:Y:S01]  /*0d30*/  IMAD.SHL.U32 R12, R6, 0x4, RZ ;  /* 0x00000004060c7824 */ /* 0x000fe200078e00ff */
[----:B---3--:R-:W-:-:S04]  /*0d40*/  SHF.L.U32 R22, R22, R25, RZ ;  /* 0x0000001916167219 */ /* 0x008fc800000006ff */
[----:B------:R-:W-:Y:S01]  /*0d50*/  IADD3 R6, P2, PT, R12, UR14, RZ ;  /* 0x0000000e0c067c10 */ /* 0x000fe2000ff5e0ff */
[----:B----4-:R-:W-:Y:S01]  /*0d60*/  IMAD.IADD R19, R8, 0x1, R25 ;  /* 0x0000000108137824 */ /* 0x010fe200078e0219 */
[C---:B------:R-:W-:Y:S01]  /*0d70*/  IADD3 R8, P3, PT, R12.reuse, UR12, RZ ;  /* 0x0000000c0c087c10 */ /* 0x040fe2000ff7e0ff */
[----:B------:R-:W-:Y:S01]  /*0d80*/  VIADD R25, R7, 0x200 ;  /* 0x0000020007197836 */ /* 0x000fe20000000000 */
[----:B------:R-:W-:Y:S02]  /*0d90*/  IADD3 R12, P1, PT, R12, UR10, RZ ;  /* 0x0000000a0c0c7c10 */ /* 0x000fe4000ff3e0ff */
[----:B-----5:R-:W-:Y:S02]  /*0da0*/  LOP3.LUT R22, R26, R22, R29, 0xf4, !PT ;  /* 0x000000161a167212 */ /* 0x020fe400078ef41d */
[----:B------:R-:W-:Y:S01]  /*0db0*/  LOP3.LUT R0, R0, R29, RZ, 0xfc, !PT ;  /* 0x0000001d00007212 */ /* 0x000fe200078efcff */
[----:B------:R-:W-:Y:S01]  /*0dc0*/  IMAD.WIDE.U32 R20, R25, 0x4, R20 ;  /* 0x0000000419147825 */ /* 0x000fe200078e0014 */
[----:B------:R-:W-:-:S02]  /*0dd0*/  IADD3.X R7, PT, PT, R13, UR15, RZ, P2, !PT ;  /* 0x0000000f0d077c10 */ /* 0x000fc400097fe4ff */
[----:B------:R-:W-:Y:S02]  /*0de0*/  IADD3 R23, PT, PT, R19, R22, R0 ;  /* 0x0000001613177210 */ /* 0x000fe40007ffe000 */
[----:B------:R-:W-:Y:S01]  /*0df0*/  IADD3.X R9, PT, PT, R13, UR13, RZ, P3, !PT ;  /* 0x0000000d0d097c10 */ /* 0x000fe20009ffe4ff */
[----:B------:R-:W-:Y:S01]  /*0e00*/  IMAD.WIDE.U32 R16, R25, 0x4, R16 ;  /* 0x0000000419107825 */ /* 0x000fe200078e0010 */
[----:B------:R-:W-:Y:S01]  /*0e10*/  IADD3.X R13, PT, PT, R13, UR11, RZ, P1, !PT ;  /* 0x0000000b0d0d7c10 */ /* 0x000fe20008ffe4ff */
[----:B------:R0:W-:Y:S02]  /*0e20*/  STG.E desc[UR8][R10.64], R23 ;  /* 0x000000170a007986 */ /* 0x0001e4000c101908 */
[----:B------:R-:W-:Y:S02]  /*0e30*/  IMAD.WIDE.U32 R14, R25, 0x4, R14 ;  /* 0x00000004190e7825 */ /* 0x000fe400078e000e */
[----:B------:R-:W2:Y:S04]  /*0e40*/  LDG.E R21, desc[UR8][R20.64] ;  /* 0x0000000814157981 */ /* 0x000ea8000c1e1900 */
[----:B------:R1:W2:Y:S04]  /*0e50*/  LDG.E R6, desc[UR8][R6.64+-0x4] ;  /* 0xfffffc0806067981 */ /* 0x0002a8000c1e1900 */
[----:B------:R-:W3:Y:S04]  /*0e60*/  LDG.E R8, desc[UR8][R8.64+-0x4] ;  /* 0xfffffc0808087981 */ /* 0x000ee8000c1e1900 */
[----:B------:R-:W4:Y:S04]  /*0e70*/  LDG.E R12, desc[UR8][R12.64+-0x4] ;  /* 0xfffffc080c0c7981 */ /* 0x000f28000c1e1900 */
[----:B------:R-:W5:Y:S04]  /*0e80*/  LDG.E R15, desc[UR8][R14.64] ;  /* 0x000000080e0f7981 */ /* 0x000f68000c1e1900 */
[----:B------:R-:W5:Y:S01]  /*0e90*/  LDG.E R16, desc[UR8][R16.64] ;  /* 0x0000000810107981 */ /* 0x000f62000c1e1900 */
[----:B------:R-:W-:-:S06]  /*0ea0*/  ULEA UR5, UR6, UR4, 0x18 ;  /* 0x0000000406057291 */ /* 0x000fcc000f8ec0ff */
[----:B------:R-:W-:Y:S01]  /*0eb0*/  LEA R27, R2, UR5, 0x2 ;  /* 0x00000005021b7c11 */ /* 0x000fe2000f8e10ff */
[----:B-1----:R-:W-:Y:S01]  /*0ec0*/  IMAD R7, R18, 0x800, R5 ;  /* 0x0000080012077824 */ /* 0x002fe200078e0205 */
[-C--:B--2---:R-:W-:Y:S02]  /*0ed0*/  SHF.L.U32 R24, R6, R21.reuse, RZ ;  /* 0x0000001506187219 */ /* 0x084fe400000006ff */
[----:B---3--:R-:W-:Y:S01]  /*0ee0*/  SHF.L.U32 R26, R8, R21, RZ ;  /* 0x00000015081a7219 */ /* 0x008fe200000006ff */
[----:B----4-:R-:W-:Y:S02]  /*0ef0*/  IMAD.IADD R25, R12, 0x1, R21 ;  /* 0x000000010c197824 */ /* 0x010fe400078e0215 */
[C---:B------:R-:W-:Y:S02]  /*0f00*/  IMAD R12, R18.reuse, 0x800, R27 ;  /* 0x00000800120c7824 */ /* 0x040fe400078e021b */
[----:B------:R-:W-:Y:S01]  /*0f10*/  IMAD R21, R18, 0x800, R4 ;  /* 0x0000080012157824 */ /* 0x000fe200078e0204 */
[----:B-----5:R-:W-:-:S02]  /*0f20*/  LOP3.LUT R24, R24, R15, RZ, 0xfc, !PT ;  /* 0x0000000f18187212 */ /* 0x020fc400078efcff */
[----:B------:R-:W-:Y:S01]  /*0f30*/  LOP3.LUT R26, R16, R26, R15, 0xf4, !PT ;  /* 0x0000001a101a7212 */ /* 0x000fe200078ef40f */
[----:B------:R0:W-:Y:S03]  /*0f40*/  STS [R12], R19 ;  /* 0x000000130c007388 */ /* 0x0001e60000000800 */
[----:B------:R-:W-:Y:S01]  /*0f50*/  IADD3 R9, PT, PT, R25, R26, R24 ;  /* 0x0000001a19097210 */ /* 0x000fe20007ffe018 */
[----:B------:R0:W-:Y:S04]  /*0f60*/  STS [R21], R22 ;  /* 0x0000001615007388 */ /* 0x0001e80000000800 */
[----:B------:R0:W-:Y:S04]  /*0f70*/  STS [R7], R0 ;  /* 0x0000000007007388 */ /* 0x0001e80000000800 */
[----:B------:R0:W-:Y:S04]  /*0f80*/  STS [R12+0x800], R25 ;  /* 0x000800190c007388 */ /* 0x0001e80000000800 */
[----:B------:R0:W-:Y:S04]  /*0f90*/  STS [R21+0x800], R26 ;  /* 0x0008001a15007388 */ /* 0x0001e80000000800 */
[----:B------:R0:W-:Y:S04]  /*0fa0*/  STS [R7+0x800], R24 ;  /* 0x0008001807007388 */ /* 0x0001e80000000800 */
[----:B------:R0:W-:Y:S01]  /*0fb0*/  STG.E desc[UR8][R10.64], R9 ;  /* 0x000000090a007986 */ /* 0x0001e2000c101908 */
[----:B------:R-:W-:-:S07]  /*0fc0*/  VIADD R18, R18, 0x2 ;  /* 0x0000000212127836 */ /* 0x000fce0000000000 */
.L_x_2:
[----:B------:R-:W-:Y:S05]  /*0fd0*/  @P0 EXIT ;  /* 0x000000000000094d */ /* 0x000fea0003800000 */
[----:B------:R-:W1:Y:S01]  /*0fe0*/  LDC.64 R16, c[0x0][0x388] ;  /* 0x0000e200ff107b82 */ /* 0x000e620000000a00 */
[----:B------:R-:W2:Y:S01]  /*0ff0*/  LDCU.128 UR12, c[0x0][0x390] ;  /* 0x00007200ff0c77ac */ /* 0x000ea20008000c00 */
[----:B0-----:R-:W-:Y:S01]  /*1000*/  IMAD.SHL.U32 R0, R18, 0x200, RZ ;  /* 0x0000020012007824 */ /* 0x001fe200078e00ff */
[----:B------:R-:W0:Y:S04]  /*1010*/  LDCU.64 UR10, c[0x0][0x388] ;  /* 0x00007100ff0a77ac */ /* 0x000e280008000a00 */
[----:B------:R-:W-:Y:S01]  /*1020*/  SHF.R.S32.HI R12, RZ, 0x1f, R0 ;  /* 0x0000001fff0c7819 */ /* 0x000fe20000011400 */
[----:B------:R-:W3:Y:S01]  /*1030*/  LDC.64 R8, c[0x0][0x398] ;  /* 0x0000e600ff087b82 */ /* 0x000ee20000000a00 */
[----:B------:R-:W-:-:S04]  /*1040*/  IADD3 R13, P0, PT, R0, R3, RZ ;  /* 0x00000003000d7210 */ /* 0x000fc80007f1e0ff */
[----:B------:R-:W-:Y:S01]  /*1050*/  LEA.HI.X.SX32 R14, R3, R12, 0x1, P0 ;  /* 0x0000000c030e7211 */ /* 0x000fe200000f0eff */
[C---:B------:R-:W-:Y:S02]  /*1060*/  IMAD.SHL.U32 R12, R13.reuse, 0x4, RZ ;  /* 0x000000040d0c7824 */ /* 0x040fe400078e00ff */
[----:B------:R-:W4:Y:S01]  /*1070*/  LDC.64 R6, c[0x0][0x390] ;  /* 0x0000e400ff067b82 */ /* 0x000f220000000a00 */
[----:B------:R-:W-:Y:S01]  /*1080*/  SHF.L.U64.HI R13, R13, 0x2, R14 ;  /* 0x000000020d0d7819 */ /* 0x000fe2000001020e */
[----:B------:R-:W-:Y:S01]  /*1090*/  IMAD.IADD R3, R0, 0x1, R2 ;  /* 0x0000000100037824 */ /* 0x000fe200078e0202 */
[C---:B--2---:R-:W-:Y:S02]  /*10a0*/  IADD3 R20, P0, PT, R12.reuse, UR14, RZ ;  /* 0x0000000e0c147c10 */ /* 0x044fe4000ff1e0ff */
[C---:B------:R-:W-:Y:S02]  /*10b0*/  IADD3 R14, P1, PT, R12.reuse, UR12, RZ ;  /* 0x0000000c0c0e7c10 */ /* 0x040fe4000ff3e0ff */
[----:B------:R-:W-:Y:S01]  /*10c0*/  IADD3.X R21, PT, PT, R13, UR15, RZ, P0, !PT ;  /* 0x0000000f0d157c10 */ /* 0x000fe200087fe4ff */
[----:B-1----:R-:W-:Y:S01]  /*10d0*/  IMAD.WIDE.U32 R16, R3, 0x4, R16 ;  /* 0x0000000403107825 */ /* 0x002fe200078e0010 */
[----:B0-----:R-:W-:-:S02]  /*10e0*/  IADD3 R12, P0, PT, R12, UR10, RZ ;  /* 0x0000000a0c0c7c10 */ /* 0x001fc4000ff1e0ff */
[C---:B------:R-:W-:Y:S01]  /*10f0*/  IADD3.X R15, PT, PT, R13.reuse, UR13, RZ, P1, !PT ;  /* 0x0000000d0d0f7c10 */ /* 0x040fe20008ffe4ff */
[----:B------:R-:W2:Y:S01]  /*1100*/  LDG.E R20, desc[UR8][R20.64+-0x4] ;  /* 0xfffffc0814147981 */ /* 0x000ea2000c1e1900 */
[----:B------:R-:W-:Y:S01]  /*1110*/  IADD3.X R13, PT, PT, R13, UR11, RZ, P0, !PT ;  /* 0x0000000b0d0d7c10 */ /* 0x000fe200087fe4ff */
[C---:B---3--:R-:W-:Y:S02]  /*1120*/  IMAD.WIDE.U32 R8, R3.reuse, 0x4, R8 ;  /* 0x0000000403087825 */ /* 0x048fe400078e0008 */
[----:B------:R0:W3:Y:S04]  /*1130*/  LDG.E R14, desc[UR8][R14.64+-0x4] ;  /* 0xfffffc080e0e7981 */ /* 0x0000e8000c1e1900 */
[----:B------:R-:W2:Y:S01]  /*1140*/  LDG.E R17, desc[UR8][R16.64] ;  /* 0x0000000810117981 */ /* 0x000ea2000c1e1900 */
[----:B----4-:R-:W-:-:S03]  /*1150*/  IMAD.WIDE.U32 R6, R3, 0x4, R6 ;  /* 0x0000000403067825 */ /* 0x010fc600078e0006 */
[----:B------:R-:W4:Y:S04]  /*1160*/  LDG.E R12, desc[UR8][R12.64+-0x4] ;  /* 0xfffffc080c0c7981 */ /* 0x000f28000c1e1900 */
[----:B------:R-:W5:Y:S04]  /*1170*/  LDG.E R8, desc[UR8][R8.64] ;  /* 0x0000000808087981 */ /* 0x000f68000c1e1900 */
[----:B------:R-:W5:Y:S01]  /*1180*/  LDG.E R6, desc[UR8][R6.64] ;  /* 0x0000000806067981 */ /* 0x000f62000c1e1900 */
[----:B------:R-:W-:Y:S01]  /*1190*/  ULEA UR6, UR6, UR4, 0x18 ;  /* 0x0000000406067291 */ /* 0x000fe2000f8ec0ff */
[----:B------:R-:W-:-:S05]  /*11a0*/  IMAD R4, R18, 0x800, R4 ;  /* 0x0000080012047824 */ /* 0x000fca00078e0204 */
[----:B0-----:R-:W-:-:S05]  /*11b0*/  LEA R15, R2, UR6, 0x2 ;  /* 0x00000006020f7c11 */ /* 0x001fca000f8e10ff */
[C---:B------:R-:W-:Y:S02]  /*11c0*/  IMAD R15, R18.reuse, 0x800, R15 ;  /* 0x00000800120f7824 */ /* 0x040fe400078e020f */
[----:B------:R-:W-:Y:S01]  /*11d0*/  IMAD R18, R18, 0x800, R5 ;  /* 0x0000080012127824 */ /* 0x000fe200078e0205 */
[-C--:B--2---:R-:W-:Y:S02]  /*11e0*/  SHF.L.U32 R3, R20, R17.reuse, RZ ;  /* 0x0000001114037219 */ /* 0x084fe400000006ff */
[----:B---3--:R-:W-:Y:S01]  /*11f0*/  SHF.L.U32 R19, R14, R17, RZ ;  /* 0x000000110e137219 */ /* 0x008fe200000006ff */
[----:B----4-:R-:W-:Y:S01]  /*1200*/  IMAD.IADD R0, R12, 0x1, R17 ;  /* 0x000000010c007824 */ /* 0x010fe200078e0211 */
[----:B-----5:R-:W-:-:S04]  /*1210*/  LOP3.LUT R3, R3, R8, RZ, 0xfc, !PT ;  /* 0x0000000803037212 */ /* 0x020fc800078efcff */
[----:B------:R-:W-:Y:S01]  /*1220*/  STS [R15], R0 ;  /* 0x000000000f007388 */ /* 0x000fe20000000800 */
[----:B------:R-:W-:-:S04]  /*1230*/  LOP3.LUT R19, R6, R19, R8, 0xf4, !PT ;  /* 0x0000001306137212 */ /* 0x000fc800078ef408 */
[----:B------:R-:W-:Y:S01]  /*1240*/  IADD3 R9, PT, PT, R0, R19, R3 ;  /* 0x0000001300097210 */ /* 0x000fe20007ffe003 */
[----:B------:R-:W-:Y:S04]  /*1250*/  STS [R4], R19 ;  /* 0x0000001304007388 */ /* 0x000fe80000000800 */
[----:B------:R-:W-:Y:S04]  /*1260*/  STG.E desc[UR8][R10.64], R9 ;  /* 0x000000090a007986 */ /* 0x000fe8000c101908 */
[----:B------:R-:W-:Y:S01]  /*1270*/  STS [R18], R3 ;  /* 0x0000000312007388 */ /* 0x000fe20000000800 */
[----:B------:R-:W-:Y:S05]  /*1280*/  EXIT ;  /* 0x000000000000794d */ /* 0x000fea0003800000 */
.L_x_3:
[----:B------:R-:W-:-:S00]  /*1290*/  BRA `(.L_x_3) ;  /* 0xfffffffc00fc7947 */ /* 0x000fc0000383ffff */
[----:B------:R-:W-:-:S00]  /*12a0*/  NOP ;  /* 0x0000000000007918 */ /* 0x000fc00000000000 */
        /* <DEDUP_REMOVED lines=13> */
.L_x_79:


//--------------------- .text._Z12wuManber_GPUPjiS_iiS_S_S_i --------------------------
	.section	.text._Z12wuManber_GPUPjiS_iiS_S_S_i,"ax",@progbits
	.align	128
        .global         _Z12wuManber_GPUPjiS_iiS_S_S_i
        .type           _Z12wuManber_GPUPjiS_iiS_S_S_i,@function
        .size           _Z12wuManber_GPUPjiS_iiS_S_S_i,(.L_x_80 - _Z12wuManber_GPUPjiS_iiS_S_S_i)
        .other          _Z12wuManber_GPUPjiS_iiS_S_S_i,@"STO_CUDA_ENTRY STV_DEFAULT"
_Z12wuManber_GPUPjiS_iiS_S_S_i:
.text._Z12wuManber_GPUPjiS_iiS_S_S_i:
[----:B------:R-:W-:Y:S01]  /*0000*/  LDC R1, c[0x0][0x37c] ;  /* 0x0000df00ff017b82 */ /* 0x000fe20000000800 */
[----:B------:R-:W0:Y:S01]  /*0010*/  S2R R0, SR_TID.X ;  /* 0x0000000000007919 */ /* 0x000e220000002100 */
[----:B------:R-:W0:Y:S01]  /*0020*/  LDCU UR4, c[0x0][0x398] ;  /* 0x00007300ff0477ac */ /* 0x000e220008000800 */
[----:B------:R-:W1:Y:S01]  /*0030*/  LDCU.64 UR8, c[0x0][0x358] ;  /* 0x00006b00ff0877ac */ /* 0x000e620008000a00 */
[----:B0-----:R-:W-:-:S13]  /*0040*/  ISETP.GE.AND P0, PT, R0, UR4, PT ;  /* 0x0000000400007c0c */ /* 0x001fda000bf06270 */
[----:B------:R-:W0:Y:S02]  /*0050*/  @!P0 LDC.64 R2, c[0x0][0x390] ;  /* 0x0000e400ff028b82 */ /* 0x000e240000000a00 */
[----:B0-----:R-:W-:-:S06]  /*0060*/  @!P0 IMAD.WIDE.U32 R2, R0, 0x4, R2 ;  /* 0x0000000400028825 */ /* 0x001fcc00078e0002 */
[----:B-1----:R0:W2:Y:S01]  /*0070*/  @!P0 LDG.E R2, desc[UR8][R2.64] ;  /* 0x0000000802028981 */ /* 0x0020a2000c1e1900 */
[----:B------:R-:W-:Y:S01]  /*0080*/  MOV R6, 0x400 ;  /* 0x0000040000067802 */ /* 0x000fe20000000f00 */
[----:B------:R-:W-:Y:S01]  /*0090*/  IMAD.MOV.U32 R8, RZ, RZ, 0x1 ;  /* 0x00000001ff087424 */ /* 0x000fe200078e00ff */
[----:B------:R-:W1:Y:S01]  /*00a0*/  S2UR UR7, SR_CTAID.X ;  /* 0x00000000000779c3 */ /* 0x000e620000002500 */
[----:B------:R-:W3:Y:S01]  /*00b0*/  S2R R7, SR_CgaCtaId ;  /* 0x0000000000077919 */ /* 0x000ee20000008800 */
[----:B------:R-:W-:Y:S01]  /*00c0*/  UISETP.GE.AND UP0, UPT, UR4, 0x1, UPT ;  /* 0x000000010400788c */ /* 0x000fe2000bf06270 */
[C---:B------:R-:W-:Y:S02]  /*00d0*/  VIADD R9, R6.reuse, 0x80 ;  /* 0x0000008006097836 */ /* 0x040fe40000000000 */
[----:B------:R-:W-:Y:S02]  /*00e0*/  VIADD R11, R6, 0x3080 ;  /* 0x00003080060b7836 */ /* 0x000fe40000000000 */
[----:B------:R-:W-:Y:S01]  /*00f0*/  IMAD.MOV.U32 R12, RZ, RZ, RZ ;  /* 0x000000ffff0c7224 */ /* 0x000fe200078e00ff */
[----:B------:R-:W1:Y:S02]  /*0100*/  LDC R15, c[0x0][0x360] ;  /* 0x0000d800ff0f7b82 */ /* 0x000e640000000800 */
[----:B-1----:R-:W-:Y:S01]  /*0110*/  IMAD R10, R15, UR7, R0 ;  /* 0x000000070f0a7c24 */ /* 0x002fe2000f8e0200 */
[----:B---3--:R-:W-:-:S02]  /*0120*/  @!P0 LEA R5, R7, R6, 0x18 ;  /* 0x0000000607058211 */ /* 0x008fc400078ec0ff */
[C---:B------:R-:W-:Y:S02]  /*0130*/  LEA R9, R7.reuse, R9, 0x18 ;  /* 0x0000000907097211 */ /* 0x040fe400078ec0ff */
[----:B------:R-:W-:Y:S01]  /*0140*/  LEA R11, R7, R11, 0x18 ;  /* 0x0000000b070b7211 */ /* 0x000fe200078ec0ff */
[C---:B------:R-:W-:Y:S02]  /*0150*/  @!P0 IMAD R5, R0.reuse, 0x4, R5 ;  /* 0x0000000400058824 */ /* 0x040fe400078e0205 */
[C---:B------:R-:W-:Y:S02]  /*0160*/  IMAD R13, R0.reuse, 0x4, R9 ;  /* 0x00000004000d7824 */ /* 0x040fe400078e0209 */
[----:B0-----:R-:W-:Y:S01]  /*0170*/  IMAD R3, R0, 0x4, R11 ;  /* 0x0000000400037824 */ /* 0x001fe200078e020b */
[----:B--2---:R0:W-:Y:S01]  /*0180*/  @!P0 STS [R5], R2 ;  /* 0x0000000205008388 */ /* 0x0041e20000000800 */
[----:B------:R-:W-:Y:S06]  /*0190*/  BAR.SYNC.DEFER_BLOCKING 0x0 ;  /* 0x0000000000007b1d */ /* 0x000fec0000010000 */
[----:B------:R0:W-:Y:S01]  /*01a0*/  STS [R13], R8 ;  /* 0x000000080d007388 */ /* 0x0001e20000000800 */
[----:B------:R-:W-:Y:S05]  /*01b0*/  BRA.U !UP0, `(.L_x_4) ;  /* 0x0000000508f07547 */ /* 0x000fea000b800000 */
[----:B0-----:R-:W0:Y:S02]  /*01c0*/  LDC.64 R4, c[0x0][0x380] ;  /* 0x0000e000ff047b82 */ /* 0x001e240000000a00 */
[----:B0-----:R-:W-:-:S05]  /*01d0*/  IMAD.WIDE.U32 R4, R10, 0x4, R4 ;  /* 0x000000040a047825 */ /* 0x001fca00078e0004 */
[----:B------:R0:W5:Y:S01]  /*01e0*/  LDG.E R2, desc[UR8][R4.64] ;  /* 0x0000000804027981 */ /* 0x000162000c1e1900 */
[----:B------:R-:W-:Y:S01]  /*01f0*/  UISETP.GE.U32.AND UP1, UPT, UR4, 0x8, UPT ;  /* 0x000000080400788c */ /* 0x000fe2000bf26070 */
[----:B------:R-:W-:Y:S01]  /*0200*/  IMAD.MOV.U32 R12, RZ, RZ, RZ ;  /* 0x000000ffff0c7224 */ /* 0x000fe200078e00ff */
[----:B------:R-:W-:Y:S01]  /*0210*/  ULOP3.LUT UR5, UR4, 0x7, URZ, 0xc0, !UPT ;  /* 0x0000000704057892 */ /* 0x000fe2000f8ec0ff */
[----:B------:R-:W-:-:S03]  /*0220*/  IMAD.MOV.U32 R15, RZ, RZ, RZ ;  /* 0x000000ffff0f7224 */ /* 0x000fc600078e00ff */
[----:B------:R-:W-:-:S03]  /*0230*/  UISETP.NE.AND UP0, UPT, UR5, URZ, UPT ;  /* 0x000000ff0500728c */ /* 0x000fc6000bf05270 */
[----:B0-----:R-:W-:Y:S08]  /*0240*/  BRA.U !UP1, `(.L_x_5) ;  /* 0x0000000109dc7547 */ /* 0x001ff0000b800000 */
[----:B------:R-:W-:Y:S01]  /*0250*/  ULOP3.LUT UR4, UR4, 0x7ffffff8, URZ, 0xc0, !UPT ;  /* 0x7ffffff804047892 */ /* 0x000fe2000f8ec0ff */
[----:B------:R-:W-:Y:S01]  /*0260*/  LEA R6, R7, R6, 0x18 ;  /* 0x0000000607067211 */ /* 0x000fe200078ec0ff */
[----:B------:R-:W-:Y:S02]  /*0270*/  IMAD.MOV.U32 R12, RZ, RZ, RZ ;  /* 0x000000ffff0c7224 */ /* 0x000fe400078e00ff */
[----:B------:R-:W-:Y:S01]  /*0280*/  IMAD.MOV.U32 R17, RZ, RZ, RZ ;  /* 0x000000ffff117224 */ /* 0x000fe200078e00ff */
[----:B------:R-:W-:Y:S01]  /*0290*/  UIADD3 UR6, UPT, UPT, -UR4, URZ, URZ ;  /* 0x000000ff04067290 */ /* 0x000fe2000fffe1ff */
[----:B------:R-:W-:Y:S02]  /*02a0*/  VIADD R14, R6, 0x10 ;  /* 0x00000010060e7836 */ /* 0x000fe40000000000 */
[----:B------:R-:W-:-:S09]  /*02b0*/  IMAD.U32 R15, RZ, RZ, UR4 ;  /* 0x00000004ff0f7e24 */ /* 0x000fd2000f8e00ff */
.L_x_6:
[----:B0-----:R-:W0:Y:S01]  /*02c0*/  LDS.128 R4, [R14+-0x10] ;  /* 0xfffff0000e047984 */ /* 0x001e220000000c00 */
[----:B------:R-:W-:Y:S01]  /*02d0*/  IMAD.MOV.U32 R16, RZ, RZ, 0x2 ;  /* 0x00000002ff107424 */ /* 0x000fe200078e00ff */
[----:B------:R-:W-:Y:S01]  /*02e0*/  UIADD3 UR6, UPT, UPT, UR6, 0x8, URZ ;  /* 0x0000000806067890 */ /* 0x000fe2000fffe0ff */
[----:B------:R-:W-:-:S03]  /*02f0*/  IMAD.MOV.U32 R18, RZ, RZ, 0x4 ;  /* 0x00000004ff127424 */ /* 0x000fc600078e00ff */
[----:B------:R-:W-:Y:S01]  /*0300*/  UISETP.NE.AND UP1, UPT, UR6, URZ, UPT ;  /* 0x000000ff0600728c */ /* 0x000fe2000bf25270 */
[C---:B0----5:R-:W-:Y:S02]  /*0310*/  ISETP.NE.AND P3, PT, R2.reuse, R7, PT ;  /* 0x000000070200720c */ /* 0x061fe40003f65270 */
[C---:B------:R-:W-:Y:S02]  /*0320*/  ISETP.NE.AND P1, PT, R2.reuse, R5, PT ;  /* 0x000000050200720c */ /* 0x040fe40003f25270 */
[----:B------:R-:W-:Y:S02]  /*0330*/  ISETP.NE.AND P0, PT, R2, R4, PT ;  /* 0x000000040200720c */ /* 0x000fe40003f05270 */
[-C--:B------:R-:W-:Y:S02]  /*0340*/  SHF.L.U32 R5, R16, R17.reuse, RZ ;  /* 0x0000001110057219 */ /* 0x080fe400000006ff */
[----:B------:R-:W-:Y:S02]  /*0350*/  SHF.L.U32 R4, R8, R17, RZ ;  /* 0x0000001108047219 */ /* 0x000fe400000006ff */
[----:B------:R-:W-:-:S02]  /*0360*/  ISETP.NE.AND P2, PT, R2, R6, PT ;  /* 0x000000060200720c */ /* 0x000fc40003f45270 */
[----:B------:R-:W-:Y:S01]  /*0370*/  SEL R6, R5, RZ, !P1 ;  /* 0x000000ff05067207 */ /* 0x000fe20004800000 */
[----:B------:R-:W-:Y:S01]  /*0380*/  @!P3 IMAD.MOV.U32 R16, RZ, RZ, 0x8 ;  /* 0x00000008ff10b424 */ /* 0x000fe200078e00ff */
[-C--:B------:R-:W-:Y:S02]  /*0390*/  SHF.L.U32 R7, R18, R17.reuse, RZ ;  /* 0x0000001112077219 */ /* 0x080fe400000006ff */
[----:B------:R-:W-:Y:S02]  /*03a0*/  SEL R5, R4, RZ, !P0 ;  /* 0x000000ff04057207 */ /* 0x000fe40004000000 */
[----:B------:R-:W-:Y:S02]  /*03b0*/  SEL R4, R7, RZ, !P2 ;  /* 0x000000ff07047207 */ /* 0x000fe40005000000 */
[----:B------:R-:W-:Y:S02]  /*03c0*/  LOP3.LUT R5, R6, R12, R5, 0xfe, !PT ;  /* 0x0000000c06057212 */ /* 0x000fe400078efe05 */
[----:B------:R-:W-:-:S02]  /*03d0*/  @!P3 SHF.L.U32 R7, R16, R17, RZ ;  /* 0x000000111007b219 */ /* 0x000fc400000006ff */
[----:B------:R-:W-:-:S04]  /*03e0*/  LOP3.LUT R12, R5, R4, RZ, 0xfc, !PT ;  /* 0x00000004050c7212 */ /* 0x000fc800078efcff */
[----:B------:R-:W-:-:S05]  /*03f0*/  @!P3 LOP3.LUT R12, R12, R7, RZ, 0xfc, !PT ;  /* 0x000000070c0cb212 */ /* 0x000fca00078efcff */
[----:B------:R-:W-:Y:S04]  /*0400*/  @!P3 STS [R3], R12 ;  /* 0x0000000c0300b388 */ /* 0x000fe80000000800 */
[----:B------:R-:W0:Y:S02]  /*0410*/  LDS R5, [R14] ;  /* 0x000000000e057984 */ /* 0x000e240000000800 */
[----:B0-----:R-:W-:-:S13]  /*0420*/  ISETP.NE.AND P0, PT, R2, R5, PT ;  /* 0x000000050200720c */ /* 0x001fda0003f05270 */
[----:B------:R-:W-:-:S05]  /*0430*/  @!P0 IMAD.MOV.U32 R4, RZ, RZ, 0x10 ;  /* 0x00000010ff048424 */ /* 0x000fca00078e00ff */
[----:B------:R-:W-:-:S04]  /*0440*/  @!P0 SHF.L.U32 R5, R4, R17, RZ ;  /* 0x0000001104058219 */ /* 0x000fc800000006ff */
[----:B------:R-:W-:-:S05]  /*0450*/  @!P0 LOP3.LUT R12, R12, R5, RZ, 0xfc, !PT ;  /* 0x000000050c0c8212 */ /* 0x000fca00078efcff */
[----:B------:R-:W-:Y:S04]  /*0460*/  @!P0 STS [R3], R12 ;  /* 0x0000000c03008388 */ /* 0x000fe80000000800 */
[----:B------:R-:W0:Y:S02]  /*0470*/  LDS R5, [R14+0x4] ;  /* 0x000004000e057984 */ /* 0x000e240000000800 */
        /* <DEDUP_REMOVED lines=11> */
[----:B------:R0:W1:Y:S02]  /*0530*/  LDS R5, [R14+0xc] ;  /* 0x00000c000e057984 */ /* 0x0000640000000800 */
[----:B0-----:R-:W-:Y:S01]  /*0540*/  VIADD R14, R14, 0x20 ;  /* 0x000000200e0e7836 */ /* 0x001fe20000000000 */
[----:B-1----:R-:W-:-:S13]  /*0550*/  ISETP.NE.AND P0, PT, R2, R5, PT ;  /* 0x000000050200720c */ /* 0x002fda0003f05270 */
[----:B------:R-:W-:-:S05]  /*0560*/  @!P0 IMAD.MOV.U32 R4, RZ, RZ, 0x80 ;  /* 0x00000080ff048424 */ /* 0x000fca00078e00ff */
[----:B------:R-:W-:Y:S01]  /*0570*/  @!P0 SHF.L.U32 R5, R4, R17, RZ ;  /* 0x0000001104058219 */ /* 0x000fe200000006ff */
[----:B------:R-:W-:-:S03]  /*0580*/  VIADD R17, R17, 0x8 ;  /* 0x0000000811117836 */ /* 0x000fc60000000000 */
[----:B------:R-:W-:-:S05]  /*0590*/  @!P0 LOP3.LUT R12, R12, R5, RZ, 0xfc, !PT ;  /* 0x000000050c0c8212 */ /* 0x000fca00078efcff */
[----:B------:R0:W-:Y:S01]  /*05a0*/  @!P0 STS [R3], R12 ;  /* 0x0000000c03008388 */ /* 0x0001e20000000800 */
[----:B------:R-:W-:Y:S05]  /*05b0*/  BRA.U UP1, `(.L_x_6) ;  /* 0xfffffffd01407547 */ /* 0x000fea000b83ffff */
.L_x_5:
[----:B------:R-:W-:Y:S05]  /*05c0*/  BRA.U !UP0, `(.L_x_4) ;  /* 0x0000000108ec7547 */ /* 0x000fea000b800000 */
[----:B------:R-:W1:Y:S01]  /*05d0*/  LDCU UR4, c[0x0][0x398] ;  /* 0x00007300ff0477ac */ /* 0x000e620008000800 */
[----:B------:R-:W-:Y:S02]  /*05e0*/  UISETP.GE.U32.AND UP0, UPT, UR5, 0x4, UPT ;  /* 0x000000040500788c */ /* 0x000fe4000bf06070 */
[----:B-1----:R-:W-:-:S04]  /*05f0*/  ULOP3.LUT UR6, UR4, 0x3, URZ, 0xc0, !UPT ;  /* 0x0000000304067892 */ /* 0x002fc8000f8ec0ff */
[----:B------:R-:W-:-:S03]  /*0600*/  UISETP.NE.AND UP1, UPT, UR6, URZ, UPT ;  /* 0x000000ff0600728c */ /* 0x000fc6000bf25270 */
[----:B------:R-:W-:Y:S08]  /*0610*/  BRA.U !UP0, `(.L_x_7) ;  /* 0x0000000108647547 */ /* 0x000ff0000b800000 */
[----:B------:R-:W1:Y:S01]  /*0620*/  S2R R5, SR_CgaCtaId ;  /* 0x0000000000057919 */ /* 0x000e620000008800 */
[----:B------:R-:W-:Y:S01]  /*0630*/  MOV R4, 0x400 ;  /* 0x0000040000047802 */ /* 0x000fe20000000f00 */
[----:B------:R-:W-:Y:S02]  /*0640*/  IMAD.MOV.U32 R6, RZ, RZ, 0x4 ;  /* 0x00000004ff067424 */ /* 0x000fe400078e00ff */
[----:B------:R-:W-:Y:S01]  /*0650*/  IMAD.MOV.U32 R14, RZ, RZ, 0x8 ;  /* 0x00000008ff0e7424 */ /* 0x000fe200078e00ff */
[----:B-1----:R-:W-:-:S05]  /*0660*/  LEA R4, R5, R4, 0x18 ;  /* 0x0000000405047211 */ /* 0x002fca00078ec0ff */
[----:B------:R-:W-:-:S05]  /*0670*/  IMAD R7, R15, 0x4, R4 ;  /* 0x000000040f077824 */ /* 0x000fca00078e0204 */
[----:B------:R-:W1:Y:S02]  /*0680*/  LDS.64 R4, [R7] ;  /* 0x0000000007047984 */ /* 0x000e640000000a00 */
[----:B-1---5:R-:W-:Y:S02]  /*0690*/  ISETP.NE.AND P1, PT, R2, R5, PT ;  /* 0x000000050200720c */ /* 0x022fe40003f25270 */
[----:B------:R-:W-:Y:S02]  /*06a0*/  SHF.L.U32 R5, R8, R15, RZ ;  /* 0x0000000f08057219 */ /* 0x000fe400000006ff */
[----:B------:R-:W-:-:S04]  /*06b0*/  ISETP.NE.AND P0, PT, R2, R4, PT ;  /* 0x000000040200720c */ /* 0x000fc80003f05270 */
[----:B------:R-:W-:-:S04]  /*06c0*/  SEL R5, R5, RZ, !P0 ;  /* 0x000000ff05057207 */ /* 0x000fc80004000000 */
[----:B0-----:R-:W-:Y:S01]  /*06d0*/  LOP3.LUT R12, R12, R5, RZ, 0xfc, !PT ;  /* 0x000000050c0c7212 */ /* 0x001fe200078efcff */
[----:B------:R-:W-:-:S05]  /*06e0*/  @!P1 IMAD.MOV.U32 R4, RZ, RZ, 0x2 ;  /* 0x00000002ff049424 */ /* 0x000fca00078e00ff */
[----:B------:R-:W-:-:S04]  /*06f0*/  @!P1 SHF.L.U32 R5, R4, R15, RZ ;  /* 0x0000000f04059219 */ /* 0x000fc800000006ff */
[----:B------:R-:W-:-:S05]  /*0700*/  @!P1 LOP3.LUT R12, R12, R5, RZ, 0xfc, !PT ;  /* 0x000000050c0c9212 */ /* 0x000fca00078efcff */
[----:B------:R-:W-:Y:S04]  /*0710*/  @!P1 STS [R3], R12 ;  /* 0x0000000c03009388 */ /* 0x000fe80000000800 */
[----:B------:R-:W0:Y:S02]  /*0720*/  LDS.64 R4, [R7+0x8] ;  /* 0x0000080007047984 */ /* 0x000e240000000a00 */
[----:B0-----:R-:W-:Y:S02]  /*0730*/  ISETP.NE.AND P0, PT, R2, R4, PT ;  /* 0x000000040200720c */ /* 0x001fe40003f05270 */
[----:B------:R-:W-:Y:S02]  /*0740*/  SHF.L.U32 R4, R6, R15, RZ ;  /* 0x0000000f06047219 */ /* 0x000fe400000006ff */
[----:B------:R-:W-:-:S02]  /*0750*/  ISETP.NE.AND P1, PT, R2, R5, PT ;  /* 0x000000050200720c */ /* 0x000fc40003f25270 */
[----:B------:R-:W-:Y:S01]  /*0760*/  SHF.L.U32 R6, R14, R15, RZ ;  /* 0x0000000f0e067219 */ /* 0x000fe200000006ff */
[----:B------:R-:W-:Y:S01]  /*0770*/  VIADD R15, R15, 0x4 ;  /* 0x000000040f0f7836 */ /* 0x000fe20000000000 */
[----:B------:R-:W-:Y:S02]  /*0780*/  SEL R5, R4, RZ, !P0 ;  /* 0x000000ff04057207 */ /* 0x000fe40004000000 */
[----:B------:R-:W-:-:S04]  /*0790*/  SEL R6, R6, RZ, !P1 ;  /* 0x000000ff06067207 */ /* 0x000fc80004800000 */
[----:B------:R-:W-:-:S07]  /*07a0*/  LOP3.LUT R12, R6, R12, R5, 0xfe, !PT ;  /* 0x0000000c060c7212 */ /* 0x000fce00078efe05 */
.L_x_7:
[----:B------:R-:W-:Y:S05]  /*07b0*/  BRA.U !UP1, `(.L_x_4) ;  /* 0x0000000109707547 */ /* 0x000fea000b800000 */
[----:B------:R-:W-:Y:S02]  /*07c0*/  UISETP.NE.AND UP0, UPT, UR6, 0x1, UPT ;  /* 0x000000010600788c */ /* 0x000fe4000bf05270 */
[----:B------:R-:W-:-:S04]  /*07d0*/  ULOP3.LUT UR4, UR4, 0x1, URZ, 0xc0, !UPT ;  /* 0x0000000104047892 */ /* 0x000fc8000f8ec0ff */
[----:B------:R-:W-:-:S03]  /*07e0*/  UISETP.NE.U32.AND UP1, UPT, UR4, 0x1, UPT ;  /* 0x000000010400788c */ /* 0x000fc6000bf25070 */
[----:B------:R-:W-:Y:S08]  /*07f0*/  BRA.U !UP0, `(.L_x_8) ;  /* 0x00000001083c7547 */ /* 0x000ff0000b800000 */
[----:B------:R-:W1:Y:S01]  /*0800*/  S2R R5, SR_CgaCtaId ;  /* 0x0000000000057919 */ /* 0x000e620000008800 */
[----:B------:R-:W-:-:S04]  /*0810*/  MOV R4, 0x400 ;  /* 0x0000040000047802 */ /* 0x000fc80000000f00 */
[----:B-1----:R-:W-:-:S05]  /*0820*/  LEA R4, R5, R4, 0x18 ;  /* 0x0000000405047211 */ /* 0x002fca00078ec0ff */
[----:B------:R-:W-:-:S06]  /*0830*/  IMAD R4, R15, 0x4, R4 ;  /* 0x000000040f047824 */ /* 0x000fcc00078e0204 */
[----:B------:R-:W1:Y:S02]  /*0840*/  LDS.64 R4, [R4] ;  /* 0x0000000004047984 */ /* 0x000e640000000a00 */
[----:B-1---5:R-:W-:Y:S02]  /*0850*/  ISETP.NE.AND P1, PT, R2, R5, PT ;  /* 0x000000050200720c */ /* 0x022fe40003f25270 */
[----:B------:R-:W-:Y:S02]  /*0860*/  SHF.L.U32 R5, R8, R15, RZ ;  /* 0x0000000f08057219 */ /* 0x000fe400000006ff */
[----:B------:R-:W-:-:S04]  /*0870*/  ISETP.NE.AND P0, PT, R2, R4, PT ;  /* 0x000000040200720c */ /* 0x000fc80003f05270 */
[----:B------:R-:W-:-:S04]  /*0880*/  SEL R5, R5, RZ, !P0 ;  /* 0x000000ff05057207 */ /* 0x000fc80004000000 */
[----:B0-----:R-:W-:Y:S01]  /*0890*/  LOP3.LUT R12, R12, R5, RZ, 0xfc, !PT ;  /* 0x000000050c0c7212 */ /* 0x001fe200078efcff */
[----:B------:R-:W-:-:S05]  /*08a0*/  @!P1 IMAD.MOV.U32 R6, RZ, RZ, 0x2 ;  /* 0x00000002ff069424 */ /* 0x000fca00078e00ff */
[----:B------:R-:W-:Y:S01]  /*08b0*/  @!P1 SHF.L.U32 R5, R6, R15, RZ ;  /* 0x0000000f06059219 */ /* 0x000fe200000006ff */
[----:B------:R-:W-:-:S03]  /*08c0*/  VIADD R15, R15, 0x2 ;  /* 0x000000020f0f7836 */ /* 0x000fc60000000000 */
[----:B------:R-:W-:-:S05]  /*08d0*/  @!P1 LOP3.LUT R12, R12, R5, RZ, 0xfc, !PT ;  /* 0x000000050c0c9212 */ /* 0x000fca00078efcff */
[----:B------:R1:W-:Y:S02]  /*08e0*/  @!P1 STS [R3], R12 ;  /* 0x0000000c03009388 */ /* 0x0003e40000000800 */
.L_x_8:
[----:B------:R-:W-:Y:S05]  /*08f0*/  BRA.U UP1, `(.L_x_4) ;  /* 0x0000000101207547 */ /* 0x000fea000b800000 */
[----:B------:R-:W2:Y:S01]  /*0900*/  S2R R5, SR_CgaCtaId ;  /* 0x0000000000057919 */ /* 0x000ea20000008800 */
[----:B------:R-:W-:-:S04]  /*0910*/  MOV R4, 0x400 ;  /* 0x0000040000047802 */ /* 0x000fc80000000f00 */
[----:B--2---:R-:W-:-:S05]  /*0920*/  LEA R4, R5, R4, 0x18 ;  /* 0x0000000405047211 */ /* 0x004fca00078ec0ff */
[----:B------:R-:W-:-:S05]  /*0930*/  IMAD R4, R15, 0x4, R4 ;  /* 0x000000040f047824 */ /* 0x000fca00078e0204 */
[----:B------:R-:W2:Y:S02]  /*0940*/  LDS R5, [R4] ;  /* 0x0000000004057984 */ /* 0x000ea40000000800 */
[----:B--2--5:R-:W-:-:S13]  /*0950*/  ISETP.NE.AND P0, PT, R2, R5, PT ;  /* 0x000000050200720c */ /* 0x024fda0003f05270 */
[----:B------:R-:W-:-:S04]  /*0960*/  @!P0 SHF.L.U32 R15, R8, R15, RZ ;  /* 0x0000000f080f8219 */ /* 0x000fc800000006ff */
[----:B01----:R-:W-:-:S07]  /*0970*/  @!P0 LOP3.LUT R12, R12, R15, RZ, 0xfc, !PT ;  /* 0x0000000f0c0c8212 */ /* 0x003fce00078efcff */
.L_x_4:
[C---:B------:R-:W-:Y:S01]  /*0980*/  LOP3.LUT P1, RZ, R0.reuse, UR7, RZ, 0xfc, !PT ;  /* 0x0000000700ff7c12 */ /* 0x040fe2000f82fcff */
[----:B------:R-:W-:Y:S01]  /*0990*/  BSSY.RECONVERGENT B0, `(.L_x_9) ;  /* 0x000001d000007945 */ /* 0x000fe20003800200 */
[----:B0----5:R-:W-:Y:S02]  /*09a0*/  LOP3.LUT R2, RZ, R12, RZ, 0x33, !PT ;  /* 0x0000000cff027212 */ /* 0x021fe400078e33ff */
[C---:B------:R-:W-:Y:S01]  /*09b0*/  ISETP.GT.U32.AND P0, PT, R0.reuse, 0xff, PT ;  /* 0x000000ff0000780c */ /* 0x040fe20003f04070 */
[----:B-1----:R-:W0:Y:S01]  /*09c0*/  LDC R12, c[0x0][0x39c] ;  /* 0x0000e700ff0c7b82 */ /* 0x002e220000000800 */
[C---:B------:R-:W-:Y:S01]  /*09d0*/  ISETP.GT.U32.AND P6, PT, R0.reuse, 0x7f, PT ;  /* 0x0000007f0000780c */ /* 0x040fe20003fc4070 */
[----:B------:R1:W-:Y:S01]  /*09e0*/  STS [R3], R2 ;  /* 0x0000000203007388 */ /* 0x0003e20000000800 */
[C---:B------:R-:W-:Y:S02]  /*09f0*/  ISETP.GT.U32.AND P5, PT, R0.reuse, 0x3f, PT ;  /* 0x0000003f0000780c */ /* 0x040fe40003fa4070 */
[----:B------:R-:W-:-:S02]  /*0a00*/  ISETP.GT.U32.AND P4, PT, R0, 0x1f, PT ;  /* 0x0000001f0000780c */ /* 0x000fc40003f84070 */
[C---:B------:R-:W-:Y:S01]  /*0a10*/  ISETP.GT.U32.AND P3, PT, R0.reuse, 0xf, PT ;  /* 0x0000000f0000780c */ /* 0x040fe20003f64070 */
[----:B------:R-:W-:Y:S01]  /*0a20*/  @!P1 IMAD.MOV.U32 R4, RZ, RZ, -0x1 ;  /* 0xffffffffff049424 */ /* 0x000fe200078e00ff */
[----:B------:R-:W-:Y:S01]  /*0a30*/  @!P1 STS [R13], RZ ;  /* 0x000000ff0d009388 */ /* 0x000fe20000000800 */
[C---:B------:R-:W-:Y:S02]  /*0a40*/  ISETP.GT.U32.AND P2, PT, R0.reuse, 0x7, PT ;  /* 0x000000070000780c */ /* 0x040fe40003f44070 */
[----:B-1----:R-:W-:Y:S01]  /*0a50*/  P2R R2, PR, RZ, 0x1 ;  /* 0x00000001ff027803 */ /* 0x002fe20000000000 */
[----:B------:R1:W-:Y:S01]  /*0a60*/  @!P1 STS [R3], R4 ;  /* 0x0000000403009388 */ /* 0x0003e20000000800 */
[----:B------:R-:W-:Y:S01]  /*0a70*/  BAR.SYNC.DEFER_BLOCKING 0x0 ;  /* 0x0000000000007b1d */ /* 0x000fe20000010000 */
[C---:B------:R-:W-:Y:S02]  /*0a80*/  ISETP.GT.U32.AND P0, PT, R0.reuse, 0x1, PT ;  /* 0x000000010000780c */ /* 0x040fe40003f04070 */
[----:B------:R-:W-:-:S02]  /*0a90*/  ISETP.GT.U32.AND P1, PT, R0, 0x3, PT ;  /* 0x000000030000780c */ /* 0x000fc40003f24070 */
[----:B-1----:R-:W-:Y:S02]  /*0aa0*/  P2R R4, PR, RZ, 0x1 ;  /* 0x00000001ff047803 */ /* 0x002fe40000000000 */
[----:B------:R-:W-:-:S13]  /*0ab0*/  ISETP.NE.AND P0, PT, R2, RZ, PT ;  /* 0x000000ff0200720c */ /* 0x000fda0003f05270 */
[----:B------:R-:W-:Y:S05]  /*0ac0*/  @P0 BRA `(.L_x_10) ;  /* 0x0000000000240947 */ /* 0x000fea0003800000 */
[C---:B------:R-:W-:Y:S02]  /*0ad0*/  IMAD R7, R0.reuse, 0x8, R9 ;  /* 0x0000000800077824 */ /* 0x040fe400078e0209 */
[----:B------:R-:W-:-:S03]  /*0ae0*/  IMAD R4, R0, 0x8, R11 ;  /* 0x0000000800047824 */ /* 0x000fc600078e020b */
[----:B------:R-:W1:Y:S04]  /*0af0*/  LDS.64 R14, [R7] ;  /* 0x00000000070e7984 */ /* 0x000e680000000a00 */
[----:B------:R-:W2:Y:S01]  /*0b00*/  LDS.64 R16, [R4] ;  /* 0x0000000004107984 */ /* 0x000ea20000000a00 */
[----:B-1----:R-:W-:Y:S01]  /*0b10*/  IMAD.IADD R2, R15, 0x1, R14 ;  /* 0x000000010f027824 */ /* 0x002fe200078e020e */
[----:B--2---:R-:W-:-:S04]  /*0b20*/  SHF.L.U32 R5, R17, R14, RZ ;  /* 0x0000000e11057219 */ /* 0x004fc800000006ff */
[----:B------:R1:W-:Y:S01]  /*0b30*/  STS [R7+0x4], R2 ;  /* 0x0000040207007388 */ /* 0x0003e20000000800 */
[----:B------:R-:W-:-:S05]  /*0b40*/  LOP3.LUT R5, R5, R16, RZ, 0xfc, !PT ;  /* 0x0000001005057212 */ /* 0x000fca00078efcff */
[----:B------:R1:W-:Y:S02]  /*0b50*/  STS [R4+0x4], R5 ;  /* 0x0000040504007388 */ /* 0x0003e40000000800 */
.L_x_10:
[----:B------:R-:W-:Y:S05]  /*0b60*/  BSYNC.RECONVERGENT B0 ;  /* 0x0000000000007941 */ /* 0x000fea0003800200 */
.L_x_9:
[----:B------:R-:W-:Y:S01]  /*0b70*/  BAR.SYNC.DEFER_BLOCKING 0x0 ;  /* 0x0000000000007b1d */ /* 0x000fe20000010000 */
[----:B------:R-:W-:-:S05]  /*0b80*/  ISETP.NE.AND P0, PT, R0, RZ, PT ;  /* 0x000000ff0000720c */ /* 0x000fca0003f05270 */
[----:B------:R-:W-:Y:S04]  /*0b90*/  BSSY.RECONVERGENT B0, `(.L_x_11) ;  /* 0x000000d000007945 */ /* 0x000fe80003800200 */
[----:B------:R-:W-:Y:S05]  /*0ba0*/  @P6 BRA `(.L_x_12) ;  /* 0x00000000002c6947 */ /* 0x000fea0003800000 */
[C---:B-1----:R-:W-:Y:S02]  /*0bb0*/  IMAD R5, R0.reuse, 0x10, R9 ;  /* 0x0000001000057824 */ /* 0x042fe400078e0209 */
[----:B------:R-:W-:-:S03]  /*0bc0*/  IMAD R7, R0, 0x10, R11 ;  /* 0x0000001000077824 */ /* 0x000fc600078e020b */
[----:B------:R-:W-:Y:S04]  /*0bd0*/  LDS R15, [R5+0x4] ;  /* 0x00000400050f7984 */ /* 0x000fe80000000800 */
[----:B------:R-:W1:Y:S04]  /*0be0*/  LDS R4, [R7+0xc] ;  /* 0x00000c0007047984 */ /* 0x000e680000000800 */
[----:B------:R-:W2:Y:S04]  /*0bf0*/  LDS R2, [R5+0xc] ;  /* 0x00000c0005027984 */ /* 0x000ea80000000800 */
[----:B------:R-:W3:Y:S01]  /*0c00*/  LDS R17, [R7+0x4] ;  /* 0x0000040007117984 */ /* 0x000ee20000000800 */
[----:B-1----:R-:W-:Y:S01]  /*0c10*/  SHF.L.U32 R4, R4, R15, RZ ;  /* 0x0000000f04047219 */ /* 0x002fe200000006ff */
[----:B--2---:R-:W-:-:S03]  /*0c20*/  IMAD.IADD R2, R2, 0x1, R15 ;  /* 0x0000000102027824 */ /* 0x004fc600078e020f */
[----:B---3--:R-:W-:Y:S02]  /*0c30*/  LOP3.LUT R4, R4, R17, RZ, 0xfc, !PT ;  /* 0x0000001104047212 */ /* 0x008fe400078efcff */
[----:B------:R2:W-:Y:S04]  /*0c40*/  STS [R5+0xc], R2 ;  /* 0x00000c0205007388 */ /* 0x0005e80000000800 */
[----:B------:R2:W-:Y:S02]  /*0c50*/  STS [R7+0xc], R4 ;  /* 0x00000c0407007388 */ /* 0x0005e40000000800 */
.L_x_12:
[----:B------:R-:W-:Y:S05]  /*0c60*/  BSYNC.RECONVERGENT B0 ;  /* 0x0000000000007941 */ /* 0x000fea0003800200 */
.L_x_11:
[----:B------:R-:W-:Y:S01]  /*0c70*/  BAR.SYNC.DEFER_BLOCKING 0x0 ;  /* 0x0000000000007b1d */ /* 0x000fe20000010000 */
[----:B------:R-:W-:-:S04]  /*0c80*/  ISETP.NE.AND P6, PT, R0, RZ, PT ;  /* 0x000000ff0000720c */ /* 0x000fc80003fc5270 */
[----:B-12---:R-:W-:Y:S01]  /*0c90*/  P2R R2, PR, RZ, 0x40 ;  /* 0x00000040ff027803 */ /* 0x006fe20000000000 */
[----:B------:R-:W-:Y:S04]  /*0ca0*/  BSSY.RECONVERGENT B0, `(.L_x_13) ;  /* 0x000000d000007945 */ /* 0x000fe80003800200 */
[----:B------:R-:W-:Y:S05]  /*0cb0*/  @P5 BRA `(.L_x_14) ;  /* 0x00000000002c5947 */ /* 0x000fea0003800000 */
[C---:B------:R-:W-:Y:S02]  /*0cc0*/  IMAD R15, R0.reuse, 0x20, R9 ;  /* 0x00000020000f7824 */ /* 0x040fe400078e0209 */
        /* <DEDUP_REMOVED lines=10> */
.L_x_14:
[----:B------:R-:W-:Y:S05]  /*0d70*/  BSYNC.RECONVERGENT B0 ;  /* 0x0000000000007941 */ /* 0x000fea0003800200 */
.L_x_13:
[----:B------:R-:W-:Y:S01]  /*0d80*/  BAR.SYNC.DEFER_BLOCKING 0x0 ;  /* 0x0000000000007b1d */ /* 0x000fe20000010000 */
[----:B------:R-:W-:-:S05]  /*0d90*/  ISETP.GT.U32.AND P5, PT, R0, 0x2, PT ;  /* 0x000000020000780c */ /* 0x000fca0003fa4070 */
        /* <DEDUP_REMOVED lines=13> */
.L_x_16:
[----:B------:R-:W-:Y:S05]  /*0e70*/  BSYNC.RECONVERGENT B0 ;  /* 0x0000000000007941 */ /* 0x000fea0003800200 */
.L_x_15:
[----:B------:R-:W-:Y:S01]  /*0e80*/  BAR.SYNC.DEFER_BLOCKING 0x0 ;  /* 0x0000000000007b1d */ /* 0x000fe20000010000 */
[----:B------:R-:W-:-:S05]  /*0e90*/  ISETP.GT.U32.AND P4, PT, R0, 0x6, PT ;  /* 0x000000060000780c */ /* 0x000fca0003f84070 */
[----:B------:R-:W-:Y:S04]  /*0ea0*/  BSSY.RECONVERGENT B0, `(.L_x_17) ;  /* 0x000000d000007945 */ /* 0x000fe80003800200 */
[----:B------:R-:W-:Y:S05]  /*0eb0*/  @P3 BRA `(.L_x_18) ;  /* 0x00000000002c3947 */ /* 0x000fea0003800000 */
[C---:B-12---:R-:W-:Y:S02]  /*0ec0*/  IMAD R15, R0.reuse, 0x80, R9 ;  /* 0x00000080000f7824 */ /* 0x046fe400078e0209 */
        /* <DEDUP_REMOVED lines=10> */
.L_x_18:
[----:B------:R-:W-:Y:S05]  /*0f70*/  BSYNC.RECONVERGENT B0 ;  /* 0x0000000000007941 */ /* 0x000fea0003800200 */
.L_x_17:
[----:B------:R-:W-:Y:S01]  /*0f80*/  BAR.SYNC.DEFER_BLOCKING 0x0 ;  /* 0x0000000000007b1d */ /* 0x000fe20000010000 */
[----:B------:R-:W-:-:S05]  /*0f90*/  ISETP.GT.U32.AND P6, PT, R0, 0xe, PT ;  /* 0x0000000e0000780c */ /* 0x000fca0003fc4070 */
[----:B------:R-:W-:Y:S04]  /*0fa0*/  BSSY.RECONVERGENT B0, `(.L_x_19) ;  /* 0x000000d000007945 */ /* 0x000fe80003800200 */
[----:B------:R-:W-:Y:S05]  /*0fb0*/  @P2 BRA `(.L_x_20) ;  /* 0x00000000002c2947 */ /* 0x000fea0003800000 */
[C---:B-123--:R-:W-:Y:S02]  /*0fc0*/  IMAD R15, R0.reuse, 0x100, R9 ;  /* 0x00000100000f7824 */ /* 0x04efe400078e0209 */
        /* <DEDUP_REMOVED lines=10> */
.L_x_20:
[----:B------:R-:W-:Y:S05]  /*1070*/  BSYNC.RECONVERGENT B0 ;  /* 0x0000000000007941 */ /* 0x000fea0003800200 */
.L_x_19:
[----:B------:R-:W-:Y:S01]  /*1080*/  BAR.SYNC.DEFER_BLOCKING 0x0 ;  /* 0x0000000000007b1d */ /* 0x000fe20000010000 */
[----:B------:R-:W-:-:S05]  /*1090*/  ISETP.GT.U32.AND P3, PT, R0, 0x1e, PT ;  /* 0x0000001e0000780c */ /* 0x000fca0003f64070 */
[----:B------:R-:W-:Y:S04]  /*10a0*/  BSSY.RECONVERGENT B0, `(.L_x_21) ;  /* 0x000000d000007945 */ /* 0x000fe80003800200 */
[----:B------:R-:W-:Y:S05]  /*10b0*/  @P1 BRA `(.L_x_22) ;  /* 0x00000000002c1947 */ /* 0x000fea0003800000 */
[C---:B-1234-:R-:W-:Y:S02]  /*10c0*/  IMAD R15, R0.reuse, 0x200, R9 ;  /* 0x00000200000f7824 */ /* 0x05efe400078e0209 */
        /* <DEDUP_REMOVED lines=10> */
.L_x_22:
[----:B------:R-:W-:Y:S05]  /*1170*/  BSYNC.RECONVERGENT B0 ;  /* 0x0000000000007941 */ /* 0x000fea0003800200 */
.L_x_21:
[----:B------:R-:W-:Y:S01]  /*1180*/  BAR.SYNC.DEFER_BLOCKING 0x0 ;  /* 0x0000000000007b1d */ /* 0x000fe20000010000 */
[C---:B------:R-:W-:Y:S02]  /*1190*/  ISETP.GT.U32.AND P1, PT, R0.reuse, 0x1, PT ;  /* 0x000000010000780c */ /* 0x040fe40003f24070 */
[----:B------:R-:W-:-:S03]  /*11a0*/  ISETP.GT.U32.AND P2, PT, R0, 0x3e, PT ;  /* 0x0000003e0000780c */ /* 0x000fc60003f44070 */
[----:B------:R-:W-:Y:S08]  /*11b0*/  BSSY.RECONVERGENT B0, `(.L_x_23) ;  /* 0x000000d000007945 */ /* 0x000ff00003800200 */
        /* <DEDUP_REMOVED lines=12> */
.L_x_24:
[----:B------:R-:W-:Y:S05]  /*1280*/  BSYNC.RECONVERGENT B0 ;  /* 0x0000000000007941 */ /* 0x000fea0003800200 */
.L_x_23:
[----:B------:R-:W-:Y:S01]  /*1290*/  BAR.SYNC.DEFER_BLOCKING 0x0 ;  /* 0x0000000000007b1d */ /* 0x000fe20000010000 */
[----:B------:R-:W-:-:S05]  /*12a0*/  ISETP.GT.U32.AND P1, PT, R0, 0x7e, PT ;  /* 0x0000007e0000780c */ /* 0x000fca0003f24070 */
[----:B------:R-:W-:Y:S04]  /*12b0*/  BSSY.RECONVERGENT B0, `(.L_x_25) ;  /* 0x000000e000007945 */ /* 0x000fe80003800200 */
[----:B------:R-:W-:Y:S05]  /*12c0*/  @P0 BRA `(.L_x_26) ;  /* 0x0000000000300947 */ /* 0x000fea0003800000 */
[----:B------:R-:W5:Y:S01]  /*12d0*/  S2UR UR5, SR_CgaCtaId ;  /* 0x00000000000579c3 */ /* 0x000f620000008800 */
[----:B------:R-:W-:Y:S02]  /*12e0*/  UMOV UR4, 0x400 ;  /* 0x0000040000047882 */ /* 0x000fe40000000000 */
[----:B-----5:R-:W-:-:S09]  /*12f0*/  ULEA UR4, UR5, UR4, 0x18 ;  /* 0x0000000405047291 */ /* 0x020fd2000f8ec0ff */
[----:B------:R-:W-:Y:S04]  /*1300*/  LDS R5, [UR4+0x47c] ;  /* 0x00047c04ff057984 */ /* 0x000fe80008000800 */
[----:B------:R-:W5:Y:S04]  /*1310*/  LDS R4, [UR4+0x387c] ;  /* 0x00387c04ff047984 */ /* 0x000f680008000800 */
[----:B-1234-:R-:W1:Y:S04]  /*1320*/  LDS R2, [UR4+0x87c] ;  /* 0x00087c04ff027984 */ /* 0x01ee680008000800 */
[----:B------:R-:W2:Y:S01]  /*1330*/  LDS R6, [UR4+0x347c] ;  /* 0x00347c04ff067984 */ /* 0x000ea20008000800 */
[----:B-----5:R-:W-:Y:S01]  /*1340*/  SHF.L.U32 R7, R4, R5, RZ ;  /* 0x0000000504077219 */ /* 0x020fe200000006ff */
[----:B-1----:R-:W-:-:S03]  /*1350*/  IMAD.IADD R2, R2, 0x1, R5 ;  /* 0x0000000102027824 */ /* 0x002fc600078e0205 */
[----:B--2---:R-:W-:Y:S02]  /*1360*/  LOP3.LUT R6, R7, R6, RZ, 0xfc, !PT ;  /* 0x0000000607067212 */ /* 0x004fe400078efcff */
[----:B------:R1:W-:Y:S04]  /*1370*/  STS [UR4+0x87c], R2 ;  /* 0x00087c02ff007988 */ /* 0x0003e80008000804 */
[----:B------:R1:W-:Y:S02]  /*1380*/  STS [UR4+0x387c], R6 ;  /* 0x00387c06ff007988 */ /* 0x0003e40008000804 */
.L_x_26:
[----:B------:R-:W-:Y:S05]  /*1390*/  BSYNC.RECONVERGENT B0 ;  /* 0x0000000000007941 */ /* 0x000fea0003800200 */
.L_x_25:
[----:B------:R-:W-:Y:S01]  /*13a0*/  BAR.SYNC.DEFER_BLOCKING 0x0 ;  /* 0x0000000000007b1d */ /* 0x000fe20000010000 */
[----:B------:R-:W-:-:S05]  /*13b0*/  ISETP.NE.AND P0, PT, R0, RZ, PT ;  /* 0x000000ff0000720c */ /* 0x000fca0003f05270 */
[----:B------:R-:W-:Y:S08]  /*13c0*/  BSSY.RECONVERGENT B0, `(.L_x_27) ;  /* 0x000000e000007945 */ /* 0x000ff00003800200 */
        /* <DEDUP_REMOVED lines=13> */
.L_x_28:
[----:B------:R-:W-:Y:S05]  /*14a0*/  BSYNC.RECONVERGENT B0 ;  /* 0x0000000000007941 */ /* 0x000fea0003800200 */
.L_x_27:
        /* <DEDUP_REMOVED lines=15> */
.L_x_30:
[----:B------:R-:W-:Y:S05]  /*15a0*/  BSYNC.RECONVERGENT B0 ;  /* 0x0000000000007941 */ /* 0x000fea0003800200 */
.L_x_29:
[----:B------:R-:W-:Y:S01]  /*15b0*/  BAR.SYNC.DEFER_BLOCKING 0x0 ;  /* 0x0000000000007b1d */ /* 0x000fe20000010000 */
[----:B0-----:R-:W-:-:S05]  /*15c0*/  ISETP.GE.AND P5, PT, R12, 0x1, PT ;  /* 0x000000010c00780c */ /* 0x001fca0003fa6270 */
[----:B------:R-:W-:Y:S04]  /*15d0*/  BSSY.RECONVERGENT B0, `(.L_x_31) ;  /* 0x000000d000007945 */ /* 0x000fe80003800200 */
[----:B------:R-:W-:Y:S05]  /*15e0*/  @P4 BRA `(.L_x_32) ;  /* 0x00000000002c4947 */ /* 0x000fea0003800000 */
[C---:B-1234-:R-:W-:Y:S02]  /*15f0*/  IMAD R15, R0.reuse, 0x100, R9 ;  /* 0x00000100000f7824 */ /* 0x05efe400078e0209 */
[----:B------:R-:W-:-:S03]  /*1600*/  IMAD R17, R0, 0x100, R11 ;  /* 0x0000010000117824 */ /* 0x000fc600078e020b */
[----:B------:R-:W-:Y:S04]  /*1610*/  LDS R5, [R15+0xfc] ;  /* 0x0000fc000f057984 */ /* 0x000fe80000000800 */
[----:B------:R-:W0:Y:S04]  /*1620*/  LDS R4, [R17+0x17c] ;  /* 0x00017c0011047984 */ /* 0x000e280000000800 */
[----:B------:R-:W1:Y:S04]  /*1630*/  LDS R2, [R15+0x17c] ;  /* 0x00017c000f027984 */ /* 0x000e680000000800 */
[----:B------:R-:W2:Y:S01]  /*1640*/  LDS R6, [R17+0xfc] ;  /* 0x0000fc0011067984 */ /* 0x000ea20000000800 */
[----:B0-----:R-:W-:Y:S01]  /*1650*/  SHF.L.U32 R7, R4, R5, RZ ;  /* 0x0000000504077219 */ /* 0x001fe200000006ff */
[----:B-1----:R-:W-:-:S03]  /*1660*/  IMAD.IADD R2, R2, 0x1, R5 ;  /* 0x0000000102027824 */ /* 0x002fc600078e0205 */
[----:B--2---:R-:W-:Y:S02]  /*1670*/  LOP3.LUT R6, R7, R6, RZ, 0xfc, !PT ;  /* 0x0000000607067212 */ /* 0x004fe400078efcff */
[----:B------:R0:W-:Y:S04]  /*1680*/  STS [R15+0xfc], R2 ;  /* 0x0000fc020f007388 */ /* 0x0001e80000000800 */
[----:B------:R0:W-:Y:S02]  /*1690*/  STS [R17+0xfc], R6 ;  /* 0x0000fc0611007388 */ /* 0x0001e40000000800 */
.L_x_32:
[----:B------:R-:W-:Y:S05]  /*16a0*/  BSYNC.RECONVERGENT B0 ;  /* 0x0000000000007941 */ /* 0x000fea0003800200 */
.L_x_31:
[----:B------:R-:W-:Y:S06]  /*16b0*/  BAR.SYNC.DEFER_BLOCKING 0x0 ;  /* 0x0000000000007b1d */ /* 0x000fec0000010000 */
[----:B------:R-:W-:Y:S04]  /*16c0*/  BSSY.RECONVERGENT B0, `(.L_x_33) ;  /* 0x000000d000007945 */ /* 0x000fe80003800200 */
[----:B------:R-:W-:Y:S05]  /*16d0*/  @P6 BRA `(.L_x_34) ;  /* 0x00000000002c6947 */ /* 0x000fea0003800000 */
[C---:B01234-:R-:W-:Y:S02]  /*16e0*/  IMAD R15, R0.reuse, 0x80, R9 ;  /* 0x00000080000f7824 */ /* 0x05ffe400078e0209 */
        /* <DEDUP_REMOVED lines=10> */
.L_x_34:
[----:B------:R-:W-:Y:S05]  /*1790*/  BSYNC.RECONVERGENT B0 ;  /* 0x0000000000007941 */ /* 0x000fea0003800200 */
.L_x_33:
        /* <DEDUP_REMOVED lines=14> */
.L_x_36:
[----:B------:R-:W-:Y:S05]  /*1880*/  BSYNC.RECONVERGENT B0 ;  /* 0x0000000000007941 */ /* 0x000fea0003800200 */
.L_x_35:
        /* <DEDUP_REMOVED lines=14> */
.L_x_38:
[----:B------:R-:W-:Y:S05]  /*1970*/  BSYNC.RECONVERGENT B0 ;  /* 0x0000000000007941 */ /* 0x000fea0003800200 */
.L_x_37:
        /* <DEDUP_REMOVED lines=14> */
.L_x_40:
[----:B------:R-:W-:Y:S05]  /*1a60*/  BSYNC.RECONVERGENT B0 ;  /* 0x0000000000007941 */ /* 0x000fea0003800200 */
.L_x_39:
        /* <DEDUP_REMOVED lines=14> */
.L_x_42:
[----:B------:R-:W-:Y:S05]  /*1b50*/  BSYNC.RECONVERGENT B0 ;  /* 0x0000000000007941 */ /* 0x000fea0003800200 */
.L_x_41:
[----:B------:R-:W-:Y:S06]  /*1b60*/  BAR.SYNC.DEFER_BLOCKING 0x0 ;  /* 0x0000000000007b1d */ /* 0x000fec0000010000 */
[----:B------:R-:W-:Y:S05]  /*1b70*/  @!P5 EXIT ;  /* 0x000000000000d94d */ /* 0x000fea0003800000 */
[----:B------:R-:W5:Y:S01]  /*1b80*/  LDC R19, c[0x0][0x398] ;  /* 0x0000e600ff137b82 */ /* 0x000f620000000800 */
[----:B------:R-:W5:Y:S01]  /*1b90*/  LDCU UR6, c[0x0][0x3b8] ;  /* 0x00007700ff0677ac */ /* 0x000f620008000800 */
[----:B01234-:R5:W0:Y:S01]  /*1ba0*/  LDS R15, [R13] ;  /* 0x000000000d0f7984 */ /* 0x01fa220000000800 */
[----:B------:R-:W-:Y:S01]  /*1bb0*/  VIADD R11, R11, 0xffc ;  /* 0x00000ffc0b0b7836 */ /* 0x000fe20000000000 */
[----:B------:R-:W-:Y:S01]  /*1bc0*/  UMOV UR4, 0x400 ;  /* 0x0000040000047882 */ /* 0x000fe20000000000 */
[----:B------:R-:W-:Y:S01]  /*1bd0*/  VIADD R9, R9, 0xffc ;  /* 0x00000ffc09097836 */ /* 0x000fe20000000000 */
[----:B------:R-:W-:Y:S02]  /*1be0*/  UIADD3 UR4, UPT, UPT, UR4, 0x6080, URZ ;  /* 0x0000608004047890 */ /* 0x000fe4000fffe0ff */
[----:B------:R-:W1:Y:S08]  /*1bf0*/  S2UR UR5, SR_CgaCtaId ;  /* 0x00000000000579c3 */ /* 0x000e700000008800 */
[----:B------:R-:W2:Y:S08]  /*1c00*/  LDC R17, c[0x0][0x388] ;  /* 0x0000e200ff117b82 */ /* 0x000eb00000000800 */
[----:B------:R-:W3:Y:S01]  /*1c10*/  LDC.64 R6, c[0x0][0x3b0] ;  /* 0x0000ec00ff067b82 */ /* 0x000ee20000000a00 */
[----:B-----5:R-:W-:-:S02]  /*1c20*/  IMAD.IADD R13, R19, 0x1, -R12 ;  /* 0x00000001130d7824 */ /* 0x020fc400078e0a0c */
[----:B------:R-:W-:-:S03]  /*1c30*/  IMAD.MOV R12, RZ, RZ, -R12 ;  /* 0x000000ffff0c7224 */ /* 0x000fc600078e0a0c */
[----:B------:R-:W-:Y:S02]  /*1c40*/  SHF.L.U32 R8, R8, R13, RZ ;  /* 0x0000000d08087219 */ /* 0x000fe400000006ff */
[----:B------:R-:W4:Y:S01]  /*1c50*/  LDC.64 R4, c[0x0][0x3a0] ;  /* 0x0000e800ff047b82 */ /* 0x000f220000000a00 */
[----:B-1----:R-:W-:-:S04]  /*1c60*/  ULEA UR4, UR5, UR4, 0x18 ;  /* 0x0000000405047291 */ /* 0x002fc8000f8ec0ff */
[----:B------:R-:W-:-:S03]  /*1c70*/  UIADD3 UR4, UPT, UPT, UR4, 0xffc, URZ ;  /* 0x00000ffc04047890 */ /* 0x000fc6000fffe0ff */
[----:B------:R-:W1:Y:S01]  /*1c80*/  LDC.64 R2, c[0x0][0x3a8] ;  /* 0x0000ea00ff027b82 */ /* 0x000e620000000a00 */
[----:B0-2---:R-:W-:-:S08]  /*1c90*/  IMAD R13, R17, UR6, R10 ;  /* 0x00000006110d7c24 */ /* 0x005fd0000f8e020a */
.L_x_77:
[C---:B------:R-:W-:Y:S01]  /*1ca0*/  IMAD R10, R0.reuse, 0x4, R9 ;  /* 0x00000004000a7824 */ /* 0x040fe200078e0209 */
[C---:B------:R-:W-:Y:S01]  /*1cb0*/  ISETP.NE.AND P0, PT, R0.reuse, RZ, PT ;  /* 0x000000ff0000720c */ /* 0x040fe20003f05270 */
[----:B------:R-:W-:Y:S01]  /*1cc0*/  BSSY.RECONVERGENT B0, `(.L_x_43) ;  /* 0x000002b000007945 */ /* 0x000fe20003800200 */
[C---:B------:R-:W-:Y:S02]  /*1cd0*/  ISETP.GT.U32.AND P3, PT, R0.reuse, 0xff, PT ;  /* 0x000000ff0000780c */ /* 0x040fe40003f64070 */
[----:B0-----:R-:W0:Y:S01]  /*1ce0*/  LDS R14, [R10+-0x1000] ;  /* 0xfff000000a0e7984 */ /* 0x001e220000000800 */
[C---:B------:R-:W-:Y:S02]  /*1cf0*/  ISETP.GT.U32.AND P2, PT, R0.reuse, 0x7f, PT ;  /* 0x0000007f0000780c */ /* 0x040fe40003f44070 */
[C---:B------:R-:W-:Y:S01]  /*1d00*/  ISETP.GT.U32.AND P1, PT, R0.reuse, 0x3f, PT ;  /* 0x0000003f0000780c */ /* 0x040fe20003f24070 */
[----:B------:R-:W-:Y:S01]  /*1d10*/  STS [UR4+-0x7fc], RZ ;  /* 0xfff804ffff007988 */ /* 0x000fe20008000804 */
[----:B------:R-:W-:-:S02]  /*1d20*/  ISETP.GT.U32.AND P6, PT, R0, 0xf, PT ;  /* 0x0000000f0000780c */ /* 0x000fc40003fc4070 */
[C---:B------:R-:W-:Y:S01]  /*1d30*/  ISETP.GT.U32.AND P5, PT, R0.reuse, 0x7, PT ;  /* 0x000000070000780c */ /* 0x040fe20003fa4070 */
[----:B------:R-:W-:Y:S01]  /*1d40*/  STS [R11+-0x7fc], R8 ;  /* 0xfff804080b007388 */ /* 0x000fe20000000800 */
[C---:B------:R-:W-:Y:S01]  /*1d50*/  @P0 LEA R18, R0.reuse, UR4, 0x2 ;  /* 0x0000000400120c11 */ /* 0x040fe2000f8e10ff */
[----:B------:R-:W-:Y:S01]  /*1d60*/  @P0 IMAD.MOV.U32 R19, RZ, RZ, 0x1 ;  /* 0x00000001ff130424 */ /* 0x000fe200078e00ff */
[----:B------:R-:W-:Y:S01]  /*1d70*/  ISETP.GT.U32.AND P4, PT, R0, 0x3, PT ;  /* 0x000000030000780c */ /* 0x000fe20003f84070 */
[----:B------:R-:W-:Y:S01]  /*1d80*/  STS [R9+-0x7fc], RZ ;  /* 0xfff804ff09007388 */ /* 0x000fe20000000800 */
[----:B0-----:R-:W-:-:S05]  /*1d90*/  LOP3.LUT R15, R15, R14, RZ, 0xc0, !PT ;  /* 0x0000000e0f0f7212 */ /* 0x001fca00078ec0ff */
[----:B------:R-:W-:-:S05]  /*1da0*/  IMAD.SHL.U32 R15, R15, 0x2, RZ ;  /* 0x000000020f0f7824 */ /* 0x000fca00078e00ff */
[----:B------:R-:W-:Y:S01]  /*1db0*/  LOP3.LUT R17, R15, R14, RZ, 0xc0, !PT ;  /* 0x0000000e0f117212 */ /* 0x000fe200078ec0ff */
[----:B------:R-:W-:-:S03]  /*1dc0*/  IMAD R14, R0, 0x4, R11 ;  /* 0x00000004000e7824 */ /* 0x000fc600078e020b */
[----:B------:R-:W-:-:S05]  /*1dd0*/  @P0 LOP3.LUT R15, RZ, R17, RZ, 0x33, !PT ;  /* 0x00000011ff0f0212 */ /* 0x000fca00078e33ff */
[----:B------:R-:W-:Y:S04]  /*1de0*/  @P0 STS [R18+-0x7fc], R15 ;  /* 0xfff8040f12000388 */ /* 0x000fe80000000800 */
[----:B------:R-:W0:Y:S02]  /*1df0*/  @P0 LDS R16, [R14+-0x7fc] ;  /* 0xfff804000e100984 */ /* 0x000e240000000800 */
[----:B0-----:R-:W-:-:S05]  /*1e00*/  @P0 LOP3.LUT R17, R16, R17, RZ, 0xc0, !PT ;  /* 0x0000001110110212 */ /* 0x001fca00078ec0ff */
[----:B------:R0:W-:Y:S04]  /*1e10*/  @P0 STS [R14+-0x7fc], R17 ;  /* 0xfff804110e000388 */ /* 0x0001e80000000800 */
[----:B------:R0:W-:Y:S01]  /*1e20*/  @P0 STS [R10+-0x7fc], R19 ;  /* 0xfff804130a000388 */ /* 0x0001e20000000800 */
[----:B------:R-:W-:Y:S01]  /*1e30*/  BAR.SYNC.DEFER_BLOCKING 0x0 ;  /* 0x0000000000007b1d */ /* 0x000fe20000010000 */
[----:B------:R-:W-:-:S05]  /*1e40*/  ISETP.GT.U32.AND P0, PT, R0, 0x1f, PT ;  /* 0x0000001f0000780c */ /* 0x000fca0003f04070 */
[----:B------:R-:W-:Y:S08]  /*1e50*/  @P3 BRA `(.L_x_44) ;  /* 0x0000000000443947 */ /* 0x000ff00003800000 */
[C---:B------:R-:W-:Y:S01]  /*1e60*/  IMAD R15, R0.reuse, 0x8, R9 ;  /* 0x00000008000f7824 */ /* 0x040fe200078e0209 */
[C---:B------:R-:W-:Y:S01]  /*1e70*/  LEA R18, R0.reuse, UR4, 0x3 ;  /* 0x0000000400127c11 */ /* 0x040fe2000f8e18ff */
[----:B------:R-:W-:-:S03]  /*1e80*/  IMAD R21, R0, 0x8, R11 ;  /* 0x0000000800157824 */ /* 0x000fc600078e020b */
[----:B0-----:R-:W-:Y:S04]  /*1e90*/  LDS R17, [R15+-0x7fc] ;  /* 0xfff804000f117984 */ /* 0x001fe80000000800 */
[----:B------:R-:W0:Y:S04]  /*1ea0*/  LDS R22, [R21+-0x7f8] ;  /* 0xfff8080015167984 */ /* 0x000e280000000800 */
[----:B------:R-:W2:Y:S04]  /*1eb0*/  LDS R20, [R18+-0x7f8] ;  /* 0xfff8080012147984 */ /* 0x000ea80000000800 */
[----:B------:R-:W5:Y:S04]  /*1ec0*/  LDS R16, [R15+-0x7f8] ;  /* 0xfff808000f107984 */ /* 0x000f680000000800 */
[----:B------:R-:W-:Y:S04]  /*1ed0*/  LDS R19, [R18+-0x7fc] ;  /* 0xfff8040012137984 */ /* 0x000fe80000000800 */
[----:B------:R-:W1:Y:S01]  /*1ee0*/  LDS R23, [R21+-0x7fc] ;  /* 0xfff8040015177984 */ /* 0x000e620000000800 */
[----:B0-----:R-:W-:-:S02]  /*1ef0*/  SHF.L.U32 R22, R22, R17, RZ ;  /* 0x0000001116167219 */ /* 0x001fc400000006ff */
[----:B--2---:R-:W-:Y:S01]  /*1f00*/  SHF.L.U32 R20, R20, R17, RZ ;  /* 0x0000001114147219 */ /* 0x004fe200000006ff */
[----:B-----5:R-:W-:-:S05]  /*1f10*/  IMAD.IADD R16, R16, 0x1, R17 ;  /* 0x0000000110107824 */ /* 0x020fca00078e0211 */
[----:B------:R2:W-:Y:S01]  /*1f20*/  STS [R15+-0x7f8], R16 ;  /* 0xfff808100f007388 */ /* 0x0005e20000000800 */
[----:B-1----:R-:W-:Y:S02]  /*1f30*/  LOP3.LUT R22, R23, R22, R19, 0xf4, !PT ;  /* 0x0000001617167212 */ /* 0x002fe400078ef413 */
[----:B------:R-:W-:-:S03]  /*1f40*/  LOP3.LUT R19, R20, R19, RZ, 0xfc, !PT ;  /* 0x0000001314137212 */ /* 0x000fc600078efcff */
[----:B------:R2:W-:Y:S04]  /*1f50*/  STS [R21+-0x7f8], R22 ;  /* 0xfff8081615007388 */ /* 0x0005e80000000800 */
[----:B------:R2:W-:Y:S02]  /*1f60*/  STS [R18+-0x7f8], R19 ;  /* 0xfff8081312007388 */ /* 0x0005e40000000800 */
.L_x_44:
[----:B------:R-:W-:Y:S05]  /*1f70*/  BSYNC.RECONVERGENT B0 ;  /* 0x0000000000007941 */ /* 0x000fea0003800200 */
.L_x_43:
[----:B------:R-:W-:Y:S01]  /*1f80*/  BAR.SYNC.DEFER_BLOCKING 0x0 ;  /* 0x0000000000007b1d */ /* 0x000fe20000010000 */
[----:B------:R-:W-:-:S05]  /*1f90*/  ISETP.GT.U32.AND P3, PT, R0, 0x1, PT ;  /* 0x000000010000780c */ /* 0x000fca0003f64070 */
[----:B------:R-:W-:Y:S04]  /*1fa0*/  BSSY.RECONVERGENT B0, `(.L_x_45) ;  /* 0x0000013000007945 */ /* 0x000fe80003800200 */
[----:B------:R-:W-:Y:S05]  /*1fb0*/  @P2 BRA `(.L_x_46) ;  /* 0x0000000000442947 */ /* 0x000fea0003800000 */
[C---:B--2---:R-:W-:Y:S01]  /*1fc0*/  IMAD R15, R0.reuse, 0x10, R9 ;  /* 0x00000010000f7824 */ /* 0x044fe200078e0209 */
        /* <DEDUP_REMOVED lines=16> */
.L_x_46:
[----:B------:R-:W-:Y:S05]  /*20d0*/  BSYNC.RECONVERGENT B0 ;  /* 0x0000000000007941 */ /* 0x000fea0003800200 */
.L_x_45:
[----:B------:R-:W-:Y:S01]  /*20e0*/  BAR.SYNC.DEFER_BLOCKING 0x0 ;  /* 0x0000000000007b1d */ /* 0x000fe20000010000 */
[----:B------:R-:W-:-:S05]  /*20f0*/  ISETP.NE.AND P2, PT, R0, RZ, PT ;  /* 0x000000ff0000720c */ /* 0x000fca0003f45270 */
[----:B------:R-:W-:Y:S04]  /*2100*/  BSSY.RECONVERGENT B0, `(.L_x_47) ;  /* 0x0000013000007945 */ /* 0x000fe80003800200 */
[----:B------:R-:W-:Y:S05]  /*2110*/  @P1 BRA `(.L_x_48) ;  /* 0x0000000000441947 */ /* 0x000fea0003800000 */
[C---:B0-2---:R-:W-:Y:S01]  /*2120*/  IMAD R15, R0.reuse, 0x20, R9 ;  /* 0x00000020000f7824 */ /* 0x045fe200078e0209 */
[C---:B------:R-:W-:Y:S01]  /*2130*/  LEA R18, R0.reuse, UR4, 0x5 ;  /* 0x0000000400127c11 */ /* 0x040fe2000f8e28ff */
[----:B------:R-:W-:-:S03]  /*2140*/  IMAD R21, R0, 0x20, R11 ;  /* 0x0000002000157824 */ /* 0x000fc600078e020b */
[----:B------:R-:W-:Y:S04]  /*2150*/  LDS R17, [R15+-0x7f0] ;  /* 0xfff810000f117984 */ /* 0x000fe80000000800 */
        /* <DEDUP_REMOVED lines=13> */
.L_x_48:
[----:B------:R-:W-:Y:S05]  /*2230*/  BSYNC.RECONVERGENT B0 ;  /* 0x0000000000007941 */ /* 0x000fea0003800200 */
.L_x_47:
[----:B------:R-:W-:Y:S01]  /*2240*/  BAR.SYNC.DEFER_BLOCKING 0x0 ;  /* 0x0000000000007b1d */ /* 0x000fe20000010000 */
[----:B------:R-:W-:-:S05]  /*2250*/  ISETP.GT.U32.AND P1, PT, R0, 0x2, PT ;  /* 0x000000020000780c */ /* 0x000fca0003f24070 */
        /* <DEDUP_REMOVED lines=19> */
.L_x_50:
[----:B------:R-:W-:Y:S05]  /*2390*/  BSYNC.RECONVERGENT B0 ;  /* 0x0000000000007941 */ /* 0x000fea0003800200 */
.L_x_49:
        /* <DEDUP_REMOVED lines=21> */
.L_x_52:
[----:B------:R-:W-:Y:S05]  /*24f0*/  BSYNC.RECONVERGENT B0 ;  /* 0x0000000000007941 */ /* 0x000fea0003800200 */
.L_x_51:
        /* <DEDUP_REMOVED lines=21> */
.L_x_54:
[----:B------:R-:W-:Y:S05]  /*2650*/  BSYNC.RECONVERGENT B0 ;  /* 0x0000000000007941 */ /* 0x000fea0003800200 */
.L_x_53:
        /* <DEDUP_REMOVED lines=21> */
.L_x_56:
[----:B------:R-:W-:Y:S05]  /*27b0*/  BSYNC.RECONVERGENT B0 ;  /* 0x0000000000007941 */ /* 0x000fea0003800200 */
.L_x_55:
        /* <DEDUP_REMOVED lines=21> */
.L_x_58:
[----:B------:R-:W-:Y:S05]  /*2910*/  BSYNC.RECONVERGENT B0 ;  /* 0x0000000000007941 */ /* 0x000fea0003800200 */
.L_x_57:
[----:B------:R-:W-:Y:S06]  /*2920*/  BAR.SYNC.DEFER_BLOCKING 0x0 ;  /* 0x0000000000007b1d */ /* 0x000fec0000010000 */
[----:B------:R-:W-:Y:S04]  /*2930*/  BSSY.RECONVERGENT B0, `(.L_x_59) ;  /* 0x0000010000007945 */ /* 0x000fe80003800200 */
[----:B------:R-:W-:Y:S05]  /*2940*/  @P2 BRA `(.L_x_60) ;  /* 0x0000000000382947 */ /* 0x000fea0003800000 */
[----:B0-2---:R-:W-:Y:S04]  /*2950*/  LDS R16, [R9+-0x400] ;  /* 0xfffc000009107984 */ /* 0x005fe80000000800 */
[----:B------:R-:W0:Y:S04]  /*2960*/  LDS R19, [R11] ;  /* 0x000000000b137984 */ /* 0x000e280000000800 */
[----:B------:R-:W2:Y:S04]  /*2970*/  LDS R17, [UR4] ;  /* 0x00000004ff117984 */ /* 0x000ea80008000800 */
[----:B------:R-:W5:Y:S04]  /*2980*/  LDS R15, [R9] ;  /* 0x00000000090f7984 */ /* 0x000f680000000800 */
[----:B------:R-:W1:Y:S04]  /*2990*/  LDS R18, [UR4+-0x400] ;  /* 0xfffc0004ff127984 */ /* 0x000e680008000800 */
[----:B------:R-:W3:Y:S01]  /*29a0*/  LDS R20, [R11+-0x400] ;  /* 0xfffc00000b147984 */ /* 0x000ee20000000800 */
[----:B0-----:R-:W-:-:S02]  /*29b0*/  SHF.L.U32 R19, R19, R16, RZ ;  /* 0x0000001013137219 */ /* 0x001fc400000006ff */
[----:B--2---:R-:W-:Y:S01]  /*29c0*/  SHF.L.U32 R17, R17, R16, RZ ;  /* 0x0000001011117219 */ /* 0x004fe200000006ff */
[----:B-----5:R-:W-:-:S03]  /*29d0*/  IMAD.IADD R16, R15, 0x1, R16 ;  /* 0x000000010f107824 */ /* 0x020fc600078e0210 */
[----:B-1----:R-:W-:Y:S02]  /*29e0*/  LOP3.LUT R17, R17, R18, RZ, 0xfc, !PT ;  /* 0x0000001211117212 */ /* 0x002fe400078efcff */
[----:B------:R0:W-:Y:S01]  /*29f0*/  STS [R9], R16 ;  /* 0x0000001009007388 */ /* 0x0001e20000000800 */
[----:B---3--:R-:W-:-:S05]  /*2a00*/  LOP3.LUT R20, R20, R19, R18, 0xf4, !PT ;  /* 0x0000001314147212 */ /* 0x008fca00078ef412 */
[----:B------:R0:W-:Y:S04]  /*2a10*/  STS [R11], R20 ;  /* 0x000000140b007388 */ /* 0x0001e80000000800 */
[----:B------:R0:W-:Y:S02]  /*2a20*/  STS [UR4], R17 ;  /* 0x00000011ff007988 */ /* 0x0001e40008000804 */
.L_x_60:
[----:B------:R-:W-:Y:S05]  /*2a30*/  BSYNC.RECONVERGENT B0 ;  /* 0x0000000000007941 */ /* 0x000fea0003800200 */
.L_x_59:
[----:B------:R-:W-:Y:S01]  /*2a40*/  BAR.SYNC.DEFER_BLOCKING 0x0 ;  /* 0x0000000000007b1d */ /* 0x000fe20000010000 */
[----:B------:R-:W-:-:S05]  /*2a50*/  ISETP.GT.U32.AND P3, PT, R0, 0x7e, PT ;  /* 0x0000007e0000780c */ /* 0x000fca0003f64070 */
[----:B------:R-:W-:Y:S04]  /*2a60*/  BSSY.RECONVERGENT B0, `(.L_x_61) ;  /* 0x0000010000007945 */ /* 0x000fe80003800200 */
[----:B------:R-:W-:Y:S05]  /*2a70*/  @P2 BRA `(.L_x_62) ;  /* 0x0000000000382947 */ /* 0x000fea0003800000 */
[----:B0-2---:R-:W-:Y:S04]  /*2a80*/  LDS R16, [R9+-0x400] ;  /* 0xfffc000009107984 */ /* 0x005fe80000000800 */
[----:B------:R-:W0:Y:S04]  /*2a90*/  LDS R19, [R11+-0x200] ;  /* 0xfffe00000b137984 */ /* 0x000e280000000800 */
[----:B------:R-:W2:Y:S04]  /*2aa0*/  LDS R17, [UR4+-0x200] ;  /* 0xfffe0004ff117984 */ /* 0x000ea80008000800 */
[----:B------:R-:W5:Y:S04]  /*2ab0*/  LDS R15, [R9+-0x200] ;  /* 0xfffe0000090f7984 */ /* 0x000f680000000800 */
[----:B------:R-:W1:Y:S04]  /*2ac0*/  LDS R18, [UR4+-0x400] ;  /* 0xfffc0004ff127984 */ /* 0x000e680008000800 */
[----:B------:R-:W3:Y:S01]  /*2ad0*/  LDS R20, [R11+-0x400] ;  /* 0xfffc00000b147984 */ /* 0x000ee20000000800 */
[----:B0-----:R-:W-:-:S02]  /*2ae0*/  SHF.L.U32 R19, R19, R16, RZ ;  /* 0x0000001013137219 */ /* 0x001fc400000006ff */
[----:B--2---:R-:W-:Y:S01]  /*2af0*/  SHF.L.U32 R17, R17, R16, RZ ;  /* 0x0000001011117219 */ /* 0x004fe200000006ff */
[----:B-----5:R-:W-:-:S03]  /*2b00*/  IMAD.IADD R16, R15, 0x1, R16 ;  /* 0x000000010f107824 */ /* 0x020fc600078e0210 */
[----:B-1----:R-:W-:Y:S02]  /*2b10*/  LOP3.LUT R17, R17, R18, RZ, 0xfc, !PT ;  /* 0x0000001211117212 */ /* 0x002fe400078efcff */
[----:B------:R0:W-:Y:S01]  /*2b20*/  STS [R9+-0x400], R16 ;  /* 0xfffc001009007388 */ /* 0x0001e20000000800 */
[----:B---3--:R-:W-:-:S05]  /*2b30*/  LOP3.LUT R20, R20, R19, R18, 0xf4, !PT ;  /* 0x0000001314147212 */ /* 0x008fca00078ef412 */
[----:B------:R0:W-:Y:S04]  /*2b40*/  STS [R11+-0x400], R20 ;  /* 0xfffc00140b007388 */ /* 0x0001e80000000800 */
[----:B------:R0:W-:Y:S02]  /*2b50*/  STS [UR4+-0x400], R17 ;  /* 0xfffc0011ff007988 */ /* 0x0001e40008000804 */
.L_x_62:
[----:B------:R-:W-:Y:S05]  /*2b60*/  BSYNC.RECONVERGENT B0 ;  /* 0x0000000000007941 */ /* 0x000fea0003800200 */
.L_x_61:
[----:B------:R-:W-:Y:S06]  /*2b70*/  BAR.SYNC.DEFER_BLOCKING 0x0 ;  /* 0x0000000000007b1d */ /* 0x000fec0000010000 */
        /* <DEDUP_REMOVED lines=9> */
[----:B------:R-:W1:Y:S04]  /*2c10*/  LDS R18, [R24+-0x600] ;  /* 0xfffa000018127984 */ /* 0x000e680000000800 */
        /* <DEDUP_REMOVED lines=8> */
[----:B------:R0:W-:Y:S02]  /*2ca0*/  STS [R24+-0x600], R17 ;  /* 0xfffa001118007388 */ /* 0x0001e40000000800 */
.L_x_64:
[----:B------:R-:W-:Y:S05]  /*2cb0*/  BSYNC.RECONVERGENT B0 ;  /* 0x0000000000007941 */ /* 0x000fea0003800200 */
.L_x_63:
        /* <DEDUP_REMOVED lines=20> */
.L_x_66:
[----:B------:R-:W-:Y:S05]  /*2e00*/  BSYNC.RECONVERGENT B0 ;  /* 0x0000000000007941 */ /* 0x000fea0003800200 */
.L_x_65:
        /* <DEDUP_REMOVED lines=20> */
.L_x_68:
[----:B------:R-:W-:Y:S05]  /*2f50*/  BSYNC.RECONVERGENT B0 ;  /* 0x0000000000007941 */ /* 0x000fea0003800200 */
.L_x_67:
        /* <DEDUP_REMOVED lines=20> */
.L_x_70:
[----:B------:R-:W-:Y:S05]  /*30a0*/  BSYNC.RECONVERGENT B0 ;  /* 0x0000000000007941 */ /* 0x000fea0003800200 */
.L_x_69:
        /* <DEDUP_REMOVED lines=20> */
.L_x_72:
[----:B------:R-:W-:Y:S05]  /*31f0*/  BSYNC.RECONVERGENT B0 ;  /* 0x0000000000007941 */ /* 0x000fea0003800200 */
.L_x_71:
        /* <DEDUP_REMOVED lines=20> */
.L_x_74:
[----:B------:R-:W-:Y:S05]  /*3340*/  BSYNC.RECONVERGENT B0 ;  /* 0x0000000000007941 */ /* 0x000fea0003800200 */
.L_x_73:
[----:B------:R-:W-:Y:S01]  /*3350*/  BAR.SYNC.DEFER_BLOCKING 0x0 ;  /* 0x0000000000007b1d */ /* 0x000fe20000010000 */
[----:B------:R-:W-:-:S05]  /*3360*/  ISETP.GT.U32.AND P0, PT, R0, 0xfe, PT ;  /* 0x000000fe0000780c */ /* 0x000fca0003f04070 */
[----:B------:R-:W-:Y:S08]  /*3370*/  BSSY.RECONVERGENT B0, `(.L_x_75) ;  /* 0x0000013000007945 */ /* 0x000ff00003800200 */
        /* <DEDUP_REMOVED lines=18> */
.L_x_76:
[----:B------:R-:W-:Y:S05]  /*34a0*/  BSYNC.RECONVERGENT B0 ;  /* 0x0000000000007941 */ /* 0x000fea0003800200 */
.L_x_75:
[----:B------:R-:W-:Y:S01]  /*34b0*/  BAR.SYNC.DEFER_BLOCKING 0x0 ;  /* 0x0000000000007b1d */ /* 0x000fe20000010000 */
[----:B------:R-:W-:Y:S01]  /*34c0*/  VIADD R13, R13, 0x200 ;  /* 0x000002000d0d7836 */ /* 0x000fe20000000000 */
[----:B------:R-:W-:Y:S01]  /*34d0*/  UIADD3 UR4, UPT, UPT, UR4, 0x800, URZ ;  /* 0x0000080004047890 */ /* 0x000fe2000fffe0ff */
[----:B------:R-:W-:Y:S02]  /*34e0*/  VIADD R12, R12, 0x1 ;  /* 0x000000010c0c7836 */ /* 0x000fe40000000000 */
[----:B0-2-4-:R-:W-:-:S03]  /*34f0*/  IMAD.WIDE.U32 R16, R13, 0x4, R4 ;  /* 0x000000040d107825 */ /* 0x015fc600078e0004 */
[----:B------:R-:W-:Y:S01]  /*3500*/  ISETP.NE.AND P0, PT, R12, RZ, PT ;  /* 0x000000ff0c00720c */ /* 0x000fe20003f05270 */
[----:B-1----:R-:W-:-:S04]  /*3510*/  IMAD.WIDE.U32 R18, R13, 0x4, R2 ;  /* 0x000000040d127825 */ /* 0x002fc800078e0002 */
[----:B---3--:R-:W-:-:S04]  /*3520*/  IMAD.WIDE.U32 R20, R13, 0x4, R6 ;  /* 0x000000040d147825 */ /* 0x008fc800078e0006 */
[----:B------:R-:W-:Y:S02]  /*3530*/  VIADD R11, R11, 0x800 ;  /* 0x000008000b0b7836 */ /* 0x000fe40000000000 */
[----:B------:R-:W-:Y:S01]  /*3540*/  VIADD R9, R9, 0x800 ;  /* 0x0000080009097836 */ /* 0x000fe20000000000 */
[----:B------:R-:W0:Y:S04]  /*3550*/  LDS R15, [R10+-0x7fc] ;  /* 0xfff804000a0f7984 */ /* 0x000e280000000800 */
[----:B------:R-:W1:Y:S04]  /*3560*/  LDS R23, [R14+-0x7fc] ;  /* 0xfff804000e177984 */ /* 0x000e680000000800 */
[----:B0-----:R0:W-:Y:S04]  /*3570*/  STG.E desc[UR8][R16.64], R15 ;  /* 0x0000000f10007986 */ /* 0x0011e8000c101908 */
[----:B-1----:R0:W-:Y:S04]  /*3580*/  STG.E desc[UR8][R18.64], R23 ;  /* 0x0000001712007986 */ /* 0x0021e8000c101908 */
[----:B------:R0:W-:Y:S01]  /*3590*/  STG.E desc[UR8][R20.64], R15 ;  /* 0x0000000f14007986 */ /* 0x0001e2000c101908 */
[----:B------:R-:W-:Y:S05]  /*35a0*/  @P0 BRA `(.L_x_77) ;  /* 0xffffffe400bc0947 */ /* 0x000fea000383ffff */
[----:B------:R-:W-:Y:S05]  /*35b0*/  EXIT ;  /* 0x000000000000794d */ /* 0x000fea0003800000 */
.L_x_78:
        /* <DEDUP_REMOVED lines=12> */
.L_x_80:


//--------------------- .nv.shared._Z17wuManber_halo_GPUiiPjS_S_S_i --------------------------
	.section	.nv.shared._Z17wuManber_halo_GPUiiPjS_S_S_i,"aw",@nobits
	.sectionflags	@""
	.align	4
.nv.shared._Z17wuManber_halo_GPUiiPjS_S_S_i:
	.zero		37888


//--------------------- .nv.shared.reserved.0     --------------------------
	.section	.nv.shared.reserved.0,"aw",@nobits
	.weak		__nv_reservedSMEM_offset_0_alias
	.size		__nv_reservedSMEM_offset_0_alias, 0, 64
	.other		__nv_reservedSMEM_offset_0_alias,@"STO_CUDA_RESERVED_SHARED STV_DEFAULT"
__nv_reservedSMEM_offset_0_alias:
	.zero		0
	.zero		64


//--------------------- .nv.shared._Z12wuManber_GPUPjiS_iiS_S_S_i --------------------------
	.section	.nv.shared._Z12wuManber_GPUPjiS_iiS_S_S_i,"aw",@nobits
	.sectionflags	@""
	.align	4
.nv.shared._Z12wuManber_GPUPjiS_iiS_S_S_i:
	.zero		38016


//--------------------- .nv.constant0._Z17wuManber_halo_GPUiiPjS_S_S_i --------------------------
	.section	.nv.constant0._Z17wuManber_halo_GPUiiPjS_S_S_i,"a",@progbits
	.sectionflags	@""
	.align	4
.nv.constant0._Z17wuManber_halo_GPUiiPjS_S_S_i:
	.zero		940


//--------------------- .nv.constant0._Z12wuManber_GPUPjiS_iiS_S_S_i --------------------------
	.section	.nv.constant0._Z12wuManber_GPUPjiS_iiS_S_S_i,"a",@progbits
	.sectionflags	@""
	.align	4
.nv.constant0._Z12wuManber_GPUPjiS_iiS_S_S_i:
	.zero		956


//--------------------- SYMBOLS --------------------------

	.type		.nv.reservedSmem.offset0,@object
	.size		.nv.reservedSmem.offset0,0x4
	.type		.nv.reservedSmem.cap,@object
	.size		.nv.reservedSmem.cap,0x4
